//
// Generated by NVIDIA NVVM Compiler
//
// Compiler Build ID: CL-36424714
// Cuda compilation tools, release 13.0, V13.0.88
// Based on NVVM 20.0.0
//

.version 9.0
.target sm_100
.address_size 64

	// .globl	_Z9rearrangePxP9longlong2x
.extern .shared .align 16 .b8 s[];
.extern .shared .align 16 .b8 u[];

.visible .entry _Z9rearrangePxP9longlong2x(
	.param .u64 .ptr .align 1 _Z9rearrangePxP9longlong2x_param_0,
	.param .u64 .ptr .align 1 _Z9rearrangePxP9longlong2x_param_1,
	.param .u64 _Z9rearrangePxP9longlong2x_param_2
)
{
	.reg .pred 	%p<2>;
	.reg .b32 	%r<5>;
	.reg .b64 	%rd<17>;

	ld.param.u64 	%rd2, [_Z9rearrangePxP9longlong2x_param_0];
	ld.param.u64 	%rd3, [_Z9rearrangePxP9longlong2x_param_1];
	ld.param.u64 	%rd4, [_Z9rearrangePxP9longlong2x_param_2];
	mov.u32 	%r1, %ctaid.x;
	mov.u32 	%r2, %ntid.x;
	mov.u32 	%r3, %tid.x;
	mad.lo.s32 	%r4, %r1, %r2, %r3;
	cvt.u64.u32 	%rd1, %r4;
	setp.le.s64 	%p1, %rd4, %rd1;
	@%p1 bra 	$L__BB0_2;
	cvta.to.global.u64 	%rd5, %rd3;
	cvta.to.global.u64 	%rd6, %rd2;
	shl.b64 	%rd7, %rd1, 4;
	add.s64 	%rd8, %rd5, %rd7;
	ld.global.v2.u64 	{%rd9, %rd10}, [%rd8];
	shl.b64 	%rd11, %rd9, 3;
	add.s64 	%rd12, %rd6, %rd11;
	ld.global.u64 	%rd13, [%rd12];
	shl.b64 	%rd14, %rd10, 3;
	add.s64 	%rd15, %rd6, %rd14;
	ld.global.u64 	%rd16, [%rd15];
	st.global.u64 	[%rd12], %rd16;
	st.global.u64 	[%rd15], %rd13;
$L__BB0_2:
	ret;

}
	// .globl	_Z5naivePxxS_x
.visible .entry _Z5naivePxxS_x(
	.param .u64 .ptr .align 1 _Z5naivePxxS_x_param_0,
	.param .u64 _Z5naivePxxS_x_param_1,
	.param .u64 .ptr .align 1 _Z5naivePxxS_x_param_2,
	.param .u64 _Z5naivePxxS_x_param_3
)
{
	.reg .pred 	%p<4>;
	.reg .b32 	%r<11>;
	.reg .b64 	%rd<56>;

	ld.param.u64 	%rd11, [_Z5naivePxxS_x_param_0];
	ld.param.u64 	%rd12, [_Z5naivePxxS_x_param_1];
	ld.param.u64 	%rd13, [_Z5naivePxxS_x_param_2];
	ld.param.u64 	%rd14, [_Z5naivePxxS_x_param_3];
	mov.u32 	%r1, %ntid.x;
	mov.u32 	%r2, %ctaid.x;
	mov.u32 	%r3, %tid.x;
	mad.lo.s32 	%r4, %r1, %r2, %r3;
	cvt.u64.u32 	%rd1, %r4;
	mul.wide.u32 	%rd15, %r4, 2;
	setp.ge.s64 	%p1, %rd15, %rd12;
	@%p1 bra 	$L__BB1_8;
	and.b64  	%rd16, %rd14, -4294967296;
	setp.ne.s64 	%p2, %rd16, 0;
	@%p2 bra 	$L__BB1_3;
	cvt.u32.u64 	%r5, %rd14;
	cvt.u32.u64 	%r6, %rd1;
	rem.u32 	%r7, %r6, %r5;
	cvt.u64.u32 	%rd54, %r7;
	bra.uni 	$L__BB1_4;
$L__BB1_3:
	rem.s64 	%rd54, %rd1, %rd14;
$L__BB1_4:
	sub.s64 	%rd17, %rd1, %rd54;
	shl.b64 	%rd18, %rd17, 1;
	add.s64 	%rd5, %rd18, %rd54;
	mul.lo.s64 	%rd6, %rd54, %rd12;
	shl.b64 	%rd7, %rd14, 1;
	or.b64  	%rd19, %rd6, %rd7;
	and.b64  	%rd20, %rd19, -4294967296;
	setp.ne.s64 	%p3, %rd20, 0;
	@%p3 bra 	$L__BB1_6;
	cvt.u32.u64 	%r8, %rd7;
	cvt.u32.u64 	%r9, %rd6;
	div.u32 	%r10, %r9, %r8;
	cvt.u64.u32 	%rd55, %r10;
	bra.uni 	$L__BB1_7;
$L__BB1_6:
	div.s64 	%rd55, %rd6, %rd7;
$L__BB1_7:
	cvta.to.global.u64 	%rd21, %rd13;
	shl.b64 	%rd22, %rd55, 3;
	add.s64 	%rd23, %rd21, %rd22;
	ld.global.u64 	%rd24, [%rd23];
	cvta.to.global.u64 	%rd25, %rd11;
	shl.b64 	%rd26, %rd5, 3;
	add.s64 	%rd27, %rd25, %rd26;
	ld.global.u64 	%rd28, [%rd27];
	shl.b64 	%rd29, %rd14, 3;
	add.s64 	%rd30, %rd27, %rd29;
	ld.global.u64 	%rd31, [%rd30];
	mul.lo.s64 	%rd32, %rd31, %rd24;
	mul.hi.s64 	%rd33, %rd32, 5270498295554651223;
	shr.u64 	%rd34, %rd33, 63;
	shr.s64 	%rd35, %rd33, 27;
	add.s64 	%rd36, %rd35, %rd34;
	mul.lo.s64 	%rd37, %rd36, 469762049;
	sub.s64 	%rd38, %rd32, %rd37;
	add.s64 	%rd39, %rd38, %rd28;
	mul.hi.s64 	%rd40, %rd39, 5270498295554651223;
	shr.u64 	%rd41, %rd40, 63;
	shr.s64 	%rd42, %rd40, 27;
	add.s64 	%rd43, %rd42, %rd41;
	mul.lo.s64 	%rd44, %rd43, 469762049;
	sub.s64 	%rd45, %rd39, %rd44;
	st.global.u64 	[%rd27], %rd45;
	sub.s64 	%rd46, %rd28, %rd38;
	add.s64 	%rd47, %rd46, 469762049;
	mul.hi.s64 	%rd48, %rd47, 5270498295554651223;
	shr.u64 	%rd49, %rd48, 63;
	shr.s64 	%rd50, %rd48, 27;
	add.s64 	%rd51, %rd50, %rd49;
	mul.lo.s64 	%rd52, %rd51, 469762049;
	sub.s64 	%rd53, %rd47, %rd52;
	st.global.u64 	[%rd30], %rd53;
$L__BB1_8:
	ret;

}
	// .globl	_Z4GZKPPxiS_iiii
.visible .entry _Z4GZKPPxiS_iiii(
	.param .u64 .ptr .align 1 _Z4GZKPPxiS_iiii_param_0,
	.param .u32 _Z4GZKPPxiS_iiii_param_1,
	.param .u64 .ptr .align 1 _Z4GZKPPxiS_iiii_param_2,
	.param .u32 _Z4GZKPPxiS_iiii_param_3,
	.param .u32 _Z4GZKPPxiS_iiii_param_4,
	.param .u32 _Z4GZKPPxiS_iiii_param_5,
	.param .u32 _Z4GZKPPxiS_iiii_param_6
)
{
	.reg .pred 	%p<10>;
	.reg .b32 	%r<64>;
	.reg .b64 	%rd<40>;

	ld.param.u64 	%rd4, [_Z4GZKPPxiS_iiii_param_0];
	ld.param.u32 	%r13, [_Z4GZKPPxiS_iiii_param_1];
	ld.param.u64 	%rd5, [_Z4GZKPPxiS_iiii_param_2];
	ld.param.u32 	%r14, [_Z4GZKPPxiS_iiii_param_3];
	ld.param.u32 	%r15, [_Z4GZKPPxiS_iiii_param_4];
	ld.param.u32 	%r16, [_Z4GZKPPxiS_iiii_param_5];
	ld.param.u32 	%r17, [_Z4GZKPPxiS_iiii_param_6];
	mov.u32 	%r18, %ctaid.x;
	mul.lo.s32 	%r19, %r15, %r18;
	rem.u32 	%r20, %r19, %r14;
	sub.s32 	%r21, %r19, %r20;
	shl.b32 	%r22, %r16, 1;
	mad.lo.s32 	%r1, %r22, %r21, %r20;
	mov.u32 	%r2, %tid.x;
	div.u32 	%r23, %r2, %r15;
	mul.lo.s32 	%r24, %r23, %r15;
	sub.s32 	%r25, %r2, %r24;
	shl.b32 	%r26, %r23, 1;
	mad.lo.s32 	%r3, %r22, %r25, %r26;
	add.s32 	%r27, %r1, %r25;
	mad.lo.s32 	%r4, %r26, %r14, %r27;
	add.s32 	%r28, %r4, %r14;
	setp.ge.s32 	%p1, %r28, %r13;
	@%p1 bra 	$L__BB2_7;
	cvta.to.global.u64 	%rd6, %rd4;
	mul.wide.s32 	%rd7, %r4, 8;
	add.s64 	%rd1, %rd6, %rd7;
	ld.global.u64 	%rd8, [%rd1];
	shl.b32 	%r29, %r3, 3;
	mov.u32 	%r30, s;
	add.s32 	%r5, %r30, %r29;
	mul.wide.s32 	%rd9, %r14, 8;
	add.s64 	%rd2, %rd1, %rd9;
	ld.global.u64 	%rd10, [%rd2];
	st.shared.v2.u64 	[%r5], {%rd8, %rd10};
	bar.sync 	0;
	rem.u32 	%r6, %r2, %r16;
	setp.lt.s32 	%p2, %r17, 1;
	setp.ge.s32 	%p3, %r14, %r13;
	or.pred  	%p4, %p2, %p3;
	@%p4 bra 	$L__BB2_6;
	shl.b32 	%r32, %r14, 1;
	sub.s32 	%r7, %r32, %r15;
	cvta.to.global.u64 	%rd3, %rd5;
	sub.s32 	%r33, %r2, %r6;
	shl.b32 	%r8, %r33, 1;
	mov.b32 	%r62, 1;
	mov.u32 	%r63, %r62;
$L__BB2_3:
	setp.lt.u32 	%p5, %r62, 33;
	@%p5 bra 	$L__BB2_5;
	bar.sync 	0;
$L__BB2_5:
	shl.b32 	%r11, %r62, 1;
	not.b32 	%r34, %r62;
	add.s32 	%r35, %r62, -1;
	and.b32  	%r36, %r34, %r35;
	popc.b32 	%r37, %r36;
	shr.u32 	%r38, %r6, %r37;
	and.b32  	%r39, %r35, %r6;
	mad.lo.s32 	%r40, %r38, %r11, %r39;
	div.u32 	%r41, %r2, %r16;
	shr.u32 	%r42, %r40, 1;
	mad.lo.s32 	%r43, %r42, %r15, %r41;
	div.s32 	%r44, %r43, %r15;
	and.b32  	%r45, %r39, 1;
	setp.eq.b32 	%p6, %r45, 1;
	selp.b32 	%r46, %r14, 0, %p6;
	add.s32 	%r47, %r46, %r1;
	add.s32 	%r48, %r47, %r43;
	mad.lo.s32 	%r49, %r7, %r44, %r48;
	mul.lo.s32 	%r50, %r62, %r14;
	shl.b32 	%r51, %r50, 1;
	rem.s32 	%r52, %r49, %r51;
	div.s32 	%r53, %r13, %r51;
	mul.lo.s32 	%r54, %r53, %r52;
	mul.wide.s32 	%rd11, %r54, 8;
	add.s64 	%rd12, %rd3, %rd11;
	ld.global.u64 	%rd13, [%rd12];
	add.s32 	%r55, %r40, %r8;
	shl.b32 	%r56, %r55, 3;
	mov.u32 	%r57, s;
	add.s32 	%r58, %r57, %r56;
	ld.shared.u64 	%rd14, [%r58];
	shl.b32 	%r59, %r62, 3;
	add.s32 	%r60, %r58, %r59;
	ld.shared.u64 	%rd15, [%r60];
	mul.lo.s64 	%rd16, %rd15, %rd13;
	mul.hi.s64 	%rd17, %rd16, 5270498295554651223;
	shr.u64 	%rd18, %rd17, 63;
	shr.s64 	%rd19, %rd17, 27;
	add.s64 	%rd20, %rd19, %rd18;
	mul.lo.s64 	%rd21, %rd20, 469762049;
	sub.s64 	%rd22, %rd16, %rd21;
	add.s64 	%rd23, %rd22, %rd14;
	mul.hi.s64 	%rd24, %rd23, 5270498295554651223;
	shr.u64 	%rd25, %rd24, 63;
	shr.s64 	%rd26, %rd24, 27;
	add.s64 	%rd27, %rd26, %rd25;
	mul.lo.s64 	%rd28, %rd27, 469762049;
	sub.s64 	%rd29, %rd23, %rd28;
	st.shared.u64 	[%r58], %rd29;
	sub.s64 	%rd30, %rd14, %rd22;
	add.s64 	%rd31, %rd30, 469762049;
	mul.hi.s64 	%rd32, %rd31, 5270498295554651223;
	shr.u64 	%rd33, %rd32, 63;
	shr.s64 	%rd34, %rd32, 27;
	add.s64 	%rd35, %rd34, %rd33;
	mul.lo.s64 	%rd36, %rd35, 469762049;
	sub.s64 	%rd37, %rd31, %rd36;
	st.shared.u64 	[%r60], %rd37;
	add.s32 	%r12, %r63, 1;
	setp.lt.s32 	%p7, %r63, %r17;
	mul.lo.s32 	%r61, %r11, %r14;
	setp.lt.s32 	%p8, %r61, %r13;
	and.pred  	%p9, %p7, %p8;
	mov.u32 	%r62, %r11;
	mov.u32 	%r63, %r12;
	@%p9 bra 	$L__BB2_3;
$L__BB2_6:
	bar.sync 	0;
	ld.shared.v2.u64 	{%rd38, %rd39}, [%r5];
	st.global.u64 	[%rd1], %rd38;
	st.global.u64 	[%rd2], %rd39;
$L__BB2_7:
	ret;

}
	// .globl	_Z13naive_no_swapPxS_xS_j
.visible .entry _Z13naive_no_swapPxS_xS_j(
	.param .u64 .ptr .align 1 _Z13naive_no_swapPxS_xS_j_param_0,
	.param .u64 .ptr .align 1 _Z13naive_no_swapPxS_xS_j_param_1,
	.param .u64 _Z13naive_no_swapPxS_xS_j_param_2,
	.param .u64 .ptr .align 1 _Z13naive_no_swapPxS_xS_j_param_3,
	.param .u32 _Z13naive_no_swapPxS_xS_j_param_4
)
{
	.reg .pred 	%p<5>;
	.reg .b32 	%r<17>;
	.reg .b64 	%rd<46>;

	ld.param.u64 	%rd8, [_Z13naive_no_swapPxS_xS_j_param_0];
	ld.param.u64 	%rd9, [_Z13naive_no_swapPxS_xS_j_param_1];
	ld.param.u64 	%rd10, [_Z13naive_no_swapPxS_xS_j_param_2];
	ld.param.u64 	%rd11, [_Z13naive_no_swapPxS_xS_j_param_3];
	ld.param.u32 	%r2, [_Z13naive_no_swapPxS_xS_j_param_4];
	mov.u32 	%r3, %ntid.x;
	mov.u32 	%r4, %ctaid.x;
	mov.u32 	%r5, %tid.x;
	mad.lo.s32 	%r1, %r3, %r4, %r5;
	shr.u64 	%rd12, %rd10, 63;
	add.s64 	%rd13, %rd10, %rd12;
	shr.u64 	%rd14, %rd13, 1;
	cvt.u32.u64 	%r6, %rd14;
	add.s32 	%r7, %r1, %r6;
	cvt.u64.u32 	%rd1, %r7;
	setp.le.s64 	%p1, %rd10, %rd1;
	@%p1 bra 	$L__BB3_5;
	cvta.to.global.u64 	%rd15, %rd8;
	mul.wide.u32 	%rd16, %r1, 8;
	add.s64 	%rd17, %rd15, %rd16;
	ld.global.u64 	%rd2, [%rd17];
	shl.b64 	%rd18, %rd1, 3;
	add.s64 	%rd19, %rd15, %rd18;
	ld.global.u64 	%rd3, [%rd19];
	shl.b32 	%r8, %r2, 1;
	cvt.u64.u32 	%rd4, %r8;
	and.b64  	%rd20, %rd10, -4294967296;
	setp.ne.s64 	%p2, %rd20, 0;
	@%p2 bra 	$L__BB3_3;
	cvt.u32.u64 	%r9, %rd4;
	cvt.u32.u64 	%r10, %rd10;
	div.u32 	%r11, %r10, %r9;
	cvt.u64.u32 	%rd45, %r11;
	bra.uni 	$L__BB3_4;
$L__BB3_3:
	div.u64 	%rd45, %rd10, %rd4;
$L__BB3_4:
	cvta.to.global.u64 	%rd21, %rd9;
	add.s32 	%r12, %r2, -1;
	and.b32  	%r13, %r12, %r1;
	cvt.u64.u32 	%rd22, %r13;
	mul.lo.s64 	%rd23, %rd45, %rd22;
	cvta.to.global.u64 	%rd24, %rd11;
	shl.b64 	%rd25, %rd23, 3;
	add.s64 	%rd26, %rd24, %rd25;
	ld.global.u64 	%rd27, [%rd26];
	mul.lo.s64 	%rd28, %rd27, %rd3;
	mul.hi.s64 	%rd29, %rd28, 5270498295554651223;
	shr.u64 	%rd30, %rd29, 63;
	shr.s64 	%rd31, %rd29, 27;
	add.s64 	%rd32, %rd31, %rd30;
	mul.lo.s64 	%rd33, %rd32, 469762049;
	sub.s64 	%rd34, %rd28, %rd33;
	sub.s64 	%rd35, %rd2, %rd34;
	add.s64 	%rd36, %rd35, 469762049;
	setp.gt.s64 	%p3, %rd36, 469762048;
	selp.b64 	%rd37, %rd35, %rd36, %p3;
	add.s64 	%rd38, %rd34, %rd2;
	setp.gt.s64 	%p4, %rd38, 469762048;
	add.s64 	%rd39, %rd38, -469762049;
	selp.b64 	%rd40, %rd39, %rd38, %p4;
	shl.b32 	%r14, %r1, 1;
	sub.s32 	%r15, %r14, %r13;
	mul.wide.u32 	%rd41, %r15, 8;
	add.s64 	%rd42, %rd21, %rd41;
	st.global.u64 	[%rd42], %rd40;
	add.s32 	%r16, %r15, %r2;
	mul.wide.u32 	%rd43, %r16, 8;
	add.s64 	%rd44, %rd21, %rd43;
	st.global.u64 	[%rd44], %rd37;
$L__BB3_5:
	ret;

}
	// .globl	_Z15FIELD_radix_fftPxS_S_S_jjjj
.visible .entry _Z15FIELD_radix_fftPxS_S_S_jjjj(
	.param .u64 .ptr .align 1 _Z15FIELD_radix_fftPxS_S_S_jjjj_param_0,
	.param .u64 .ptr .align 1 _Z15FIELD_radix_fftPxS_S_S_jjjj_param_1,
	.param .u64 .ptr .align 1 _Z15FIELD_radix_fftPxS_S_S_jjjj_param_2,
	.param .u64 .ptr .align 1 _Z15FIELD_radix_fftPxS_S_S_jjjj_param_3,
	.param .u32 _Z15FIELD_radix_fftPxS_S_S_jjjj_param_4,
	.param .u32 _Z15FIELD_radix_fftPxS_S_S_jjjj_param_5,
	.param .u32 _Z15FIELD_radix_fftPxS_S_S_jjjj_param_6,
	.param .u32 _Z15FIELD_radix_fftPxS_S_S_jjjj_param_7
)
{
	.reg .pred 	%p<34>;
	.reg .b32 	%r<232>;
	.reg .b64 	%rd<379>;

	ld.param.u64 	%rd29, [_Z15FIELD_radix_fftPxS_S_S_jjjj_param_0];
	ld.param.u64 	%rd30, [_Z15FIELD_radix_fftPxS_S_S_jjjj_param_1];
	ld.param.u64 	%rd31, [_Z15FIELD_radix_fftPxS_S_S_jjjj_param_2];
	ld.param.u64 	%rd32, [_Z15FIELD_radix_fftPxS_S_S_jjjj_param_3];
	ld.param.u32 	%r80, [_Z15FIELD_radix_fftPxS_S_S_jjjj_param_4];
	ld.param.u32 	%r77, [_Z15FIELD_radix_fftPxS_S_S_jjjj_param_5];
	ld.param.u32 	%r78, [_Z15FIELD_radix_fftPxS_S_S_jjjj_param_6];
	ld.param.u32 	%r79, [_Z15FIELD_radix_fftPxS_S_S_jjjj_param_7];
	cvta.to.global.u64 	%rd1, %rd29;
	cvta.to.global.u64 	%rd2, %rd31;
	cvta.to.global.u64 	%rd33, %rd30;
	cvta.to.global.u64 	%rd3, %rd32;
	mov.u32 	%r81, %tid.x;
	mov.u32 	%r82, %ntid.x;
	mov.u32 	%r83, %ctaid.x;
	shr.u32 	%r1, %r80, %r78;
	mov.b32 	%r84, -1;
	shl.b32 	%r85, %r84, %r77;
	not.b32 	%r86, %r85;
	and.b32  	%r87, %r83, %r86;
	cvt.u64.u32 	%rd4, %r83;
	sub.s32 	%r88, %r83, %r87;
	shl.b32 	%r89, %r88, %r78;
	add.s32 	%r90, %r89, %r87;
	mul.wide.u32 	%rd34, %r90, 8;
	add.s64 	%rd5, %rd33, %rd34;
	mov.b32 	%r91, 1;
	shl.b32 	%r92, %r91, %r78;
	shr.u32 	%r2, %r92, 1;
	div.u32 	%r3, %r92, %r82;
	mul.lo.s32 	%r4, %r3, %r81;
	add.s32 	%r5, %r4, %r3;
	shr.u32 	%r93, %r80, %r77;
	shr.u32 	%r94, %r93, %r78;
	mul.lo.s32 	%r216, %r94, %r87;
	setp.eq.s32 	%p1, %r216, 0;
	mov.b64 	%rd371, 1;
	@%p1 bra 	$L__BB4_5;
	mov.b64 	%rd371, 1;
	mov.b32 	%r215, 0;
$L__BB4_2:
	and.b32  	%r96, %r216, 1;
	setp.eq.b32 	%p2, %r96, 1;
	not.pred 	%p3, %p2;
	@%p3 bra 	$L__BB4_4;
	mul.wide.u32 	%rd36, %r215, 8;
	add.s64 	%rd37, %rd3, %rd36;
	ld.global.u64 	%rd38, [%rd37];
	mul.lo.s64 	%rd39, %rd38, %rd371;
	mul.hi.s64 	%rd40, %rd39, 5270498295554651223;
	shr.u64 	%rd41, %rd40, 63;
	shr.s64 	%rd42, %rd40, 27;
	add.s64 	%rd43, %rd42, %rd41;
	mul.lo.s64 	%rd44, %rd43, 469762049;
	sub.s64 	%rd371, %rd39, %rd44;
$L__BB4_4:
	shr.u32 	%r9, %r216, 1;
	add.s32 	%r215, %r215, 1;
	setp.lt.u32 	%p4, %r216, 2;
	mov.u32 	%r216, %r9;
	@%p4 bra 	$L__BB4_5;
	bra.uni 	$L__BB4_2;
$L__BB4_5:
	setp.eq.s32 	%p5, %r4, 0;
	mov.b64 	%rd374, 1;
	@%p5 bra 	$L__BB4_10;
	mov.b64 	%rd374, 1;
	mov.u64 	%rd376, %rd371;
	mov.u32 	%r220, %r4;
$L__BB4_7:
	and.b32  	%r97, %r220, 1;
	setp.eq.b32 	%p6, %r97, 1;
	not.pred 	%p7, %p6;
	@%p7 bra 	$L__BB4_9;
	mul.lo.s64 	%rd47, %rd374, %rd376;
	mul.hi.s64 	%rd48, %rd47, 5270498295554651223;
	shr.u64 	%rd49, %rd48, 63;
	shr.s64 	%rd50, %rd48, 27;
	add.s64 	%rd51, %rd50, %rd49;
	mul.lo.s64 	%rd52, %rd51, 469762049;
	sub.s64 	%rd374, %rd47, %rd52;
$L__BB4_9:
	shr.u32 	%r18, %r220, 1;
	mul.lo.s64 	%rd53, %rd376, %rd376;
	mul.hi.u64 	%rd54, %rd53, 5270498295554651223;
	shr.u64 	%rd55, %rd54, 27;
	mul.lo.s64 	%rd56, %rd55, 469762049;
	sub.s64 	%rd376, %rd53, %rd56;
	setp.lt.u32 	%p8, %r220, 2;
	mov.u32 	%r220, %r18;
	@%p8 bra 	$L__BB4_10;
	bra.uni 	$L__BB4_7;
$L__BB4_10:
	setp.ge.u32 	%p9, %r4, %r5;
	@%p9 bra 	$L__BB4_16;
	and.b32  	%r11, %r3, 3;
	setp.eq.s32 	%p10, %r11, 0;
	mov.u32 	%r219, %r4;
	@%p10 bra 	$L__BB4_14;
	mov.b32 	%r218, 0;
	mov.u32 	%r101, u;
	mov.u32 	%r219, %r4;
$L__BB4_13:
	.pragma "nounroll";
	mul.lo.s32 	%r99, %r219, %r1;
	cvt.u64.u32 	%rd57, %r99;
	add.s64 	%rd58, %rd57, %rd4;
	shl.b64 	%rd59, %rd58, 3;
	add.s64 	%rd60, %rd1, %rd59;
	ld.global.u64 	%rd61, [%rd60];
	mul.lo.s64 	%rd62, %rd61, %rd374;
	mul.hi.s64 	%rd63, %rd62, 5270498295554651223;
	shr.u64 	%rd64, %rd63, 63;
	shr.s64 	%rd65, %rd63, 27;
	add.s64 	%rd66, %rd65, %rd64;
	mul.lo.s64 	%rd67, %rd66, 469762049;
	sub.s64 	%rd68, %rd62, %rd67;
	shl.b32 	%r100, %r219, 3;
	add.s32 	%r102, %r101, %r100;
	st.shared.u64 	[%r102], %rd68;
	mul.lo.s64 	%rd69, %rd374, %rd371;
	mul.hi.s64 	%rd70, %rd69, 5270498295554651223;
	shr.u64 	%rd71, %rd70, 63;
	shr.s64 	%rd72, %rd70, 27;
	add.s64 	%rd73, %rd72, %rd71;
	mul.lo.s64 	%rd74, %rd73, 469762049;
	sub.s64 	%rd374, %rd69, %rd74;
	add.s32 	%r219, %r219, 1;
	add.s32 	%r218, %r218, 1;
	setp.ne.s32 	%p11, %r218, %r11;
	@%p11 bra 	$L__BB4_13;
$L__BB4_14:
	add.s32 	%r103, %r3, -1;
	setp.lt.u32 	%p12, %r103, 3;
	@%p12 bra 	$L__BB4_16;
$L__BB4_15:
	mul.lo.s32 	%r104, %r219, %r1;
	cvt.u64.u32 	%rd75, %r104;
	add.s64 	%rd76, %rd75, %rd4;
	shl.b64 	%rd77, %rd76, 3;
	add.s64 	%rd78, %rd1, %rd77;
	ld.global.u64 	%rd79, [%rd78];
	mul.lo.s64 	%rd80, %rd79, %rd374;
	mul.hi.s64 	%rd81, %rd80, 5270498295554651223;
	shr.u64 	%rd82, %rd81, 63;
	shr.s64 	%rd83, %rd81, 27;
	add.s64 	%rd84, %rd83, %rd82;
	mul.lo.s64 	%rd85, %rd84, 469762049;
	sub.s64 	%rd86, %rd80, %rd85;
	shl.b32 	%r105, %r219, 3;
	mov.u32 	%r106, u;
	add.s32 	%r107, %r106, %r105;
	st.shared.u64 	[%r107], %rd86;
	mul.lo.s64 	%rd87, %rd374, %rd371;
	mul.hi.s64 	%rd88, %rd87, 5270498295554651223;
	shr.u64 	%rd89, %rd88, 63;
	shr.s64 	%rd90, %rd88, 27;
	add.s64 	%rd91, %rd90, %rd89;
	mul.lo.s64 	%rd92, %rd91, 469762049;
	sub.s64 	%rd93, %rd87, %rd92;
	add.s32 	%r108, %r104, %r1;
	cvt.u64.u32 	%rd94, %r108;
	add.s64 	%rd95, %rd94, %rd4;
	shl.b64 	%rd96, %rd95, 3;
	add.s64 	%rd97, %rd1, %rd96;
	ld.global.u64 	%rd98, [%rd97];
	mul.lo.s64 	%rd99, %rd98, %rd93;
	mul.hi.s64 	%rd100, %rd99, 5270498295554651223;
	shr.u64 	%rd101, %rd100, 63;
	shr.s64 	%rd102, %rd100, 27;
	add.s64 	%rd103, %rd102, %rd101;
	mul.lo.s64 	%rd104, %rd103, 469762049;
	sub.s64 	%rd105, %rd99, %rd104;
	st.shared.u64 	[%r107+8], %rd105;
	mul.lo.s64 	%rd106, %rd93, %rd371;
	mul.hi.s64 	%rd107, %rd106, 5270498295554651223;
	shr.u64 	%rd108, %rd107, 63;
	shr.s64 	%rd109, %rd107, 27;
	add.s64 	%rd110, %rd109, %rd108;
	mul.lo.s64 	%rd111, %rd110, 469762049;
	sub.s64 	%rd112, %rd106, %rd111;
	add.s32 	%r109, %r108, %r1;
	cvt.u64.u32 	%rd113, %r109;
	add.s64 	%rd114, %rd113, %rd4;
	shl.b64 	%rd115, %rd114, 3;
	add.s64 	%rd116, %rd1, %rd115;
	ld.global.u64 	%rd117, [%rd116];
	mul.lo.s64 	%rd118, %rd117, %rd112;
	mul.hi.s64 	%rd119, %rd118, 5270498295554651223;
	shr.u64 	%rd120, %rd119, 63;
	shr.s64 	%rd121, %rd119, 27;
	add.s64 	%rd122, %rd121, %rd120;
	mul.lo.s64 	%rd123, %rd122, 469762049;
	sub.s64 	%rd124, %rd118, %rd123;
	st.shared.u64 	[%r107+16], %rd124;
	mul.lo.s64 	%rd125, %rd112, %rd371;
	mul.hi.s64 	%rd126, %rd125, 5270498295554651223;
	shr.u64 	%rd127, %rd126, 63;
	shr.s64 	%rd128, %rd126, 27;
	add.s64 	%rd129, %rd128, %rd127;
	mul.lo.s64 	%rd130, %rd129, 469762049;
	sub.s64 	%rd131, %rd125, %rd130;
	add.s32 	%r110, %r109, %r1;
	cvt.u64.u32 	%rd132, %r110;
	add.s64 	%rd133, %rd132, %rd4;
	shl.b64 	%rd134, %rd133, 3;
	add.s64 	%rd135, %rd1, %rd134;
	ld.global.u64 	%rd136, [%rd135];
	mul.lo.s64 	%rd137, %rd136, %rd131;
	mul.hi.s64 	%rd138, %rd137, 5270498295554651223;
	shr.u64 	%rd139, %rd138, 63;
	shr.s64 	%rd140, %rd138, 27;
	add.s64 	%rd141, %rd140, %rd139;
	mul.lo.s64 	%rd142, %rd141, 469762049;
	sub.s64 	%rd143, %rd137, %rd142;
	st.shared.u64 	[%r107+24], %rd143;
	mul.lo.s64 	%rd144, %rd131, %rd371;
	mul.hi.s64 	%rd145, %rd144, 5270498295554651223;
	shr.u64 	%rd146, %rd145, 63;
	shr.s64 	%rd147, %rd145, 27;
	add.s64 	%rd148, %rd147, %rd146;
	mul.lo.s64 	%rd149, %rd148, 469762049;
	sub.s64 	%rd374, %rd144, %rd149;
	add.s32 	%r219, %r219, 4;
	setp.ne.s32 	%p13, %r219, %r5;
	@%p13 bra 	$L__BB4_15;
$L__BB4_16:
	bar.sync 	0;
	sub.s32 	%r21, %r79, %r78;
	setp.eq.s32 	%p14, %r78, 0;
	@%p14 bra 	$L__BB4_40;
	shr.u32 	%r22, %r4, 1;
	shr.u32 	%r23, %r5, 1;
	sub.s32 	%r112, %r23, %r22;
	and.b32  	%r24, %r112, 3;
	add.s32 	%r25, %r22, 1;
	add.s32 	%r26, %r22, 2;
	add.s32 	%r27, %r22, 3;
	mov.b32 	%r222, 0;
$L__BB4_18:
	setp.ge.u32 	%p15, %r22, %r23;
	shr.u32 	%r29, %r2, %r222;
	@%p15 bra 	$L__BB4_39;
	setp.eq.s32 	%p16, %r24, 0;
	add.s32 	%r30, %r29, -1;
	mov.u32 	%r223, %r22;
	@%p16 bra 	$L__BB4_28;
	and.b32  	%r31, %r22, %r30;
	and.b32  	%r113, %r4, 536870910;
	sub.s32 	%r114, %r113, %r31;
	shl.b32 	%r115, %r114, 3;
	mov.u32 	%r116, u;
	add.s32 	%r117, %r116, %r115;
	ld.shared.u64 	%rd150, [%r117];
	shl.b32 	%r32, %r29, 3;
	add.s32 	%r33, %r117, %r32;
	ld.shared.u64 	%rd151, [%r33];
	add.s64 	%rd152, %rd151, %rd150;
	mul.hi.s64 	%rd153, %rd152, 5270498295554651223;
	shr.u64 	%rd154, %rd153, 63;
	shr.s64 	%rd155, %rd153, 27;
	add.s64 	%rd156, %rd155, %rd154;
	mul.lo.s64 	%rd157, %rd156, 469762049;
	sub.s64 	%rd158, %rd152, %rd157;
	st.shared.u64 	[%r117], %rd158;
	ld.shared.u64 	%rd159, [%r33];
	sub.s64 	%rd160, %rd150, %rd159;
	add.s64 	%rd161, %rd160, 469762049;
	mul.hi.s64 	%rd162, %rd161, 5270498295554651223;
	shr.u64 	%rd163, %rd162, 63;
	shr.s64 	%rd164, %rd162, 27;
	add.s64 	%rd165, %rd164, %rd163;
	mul.lo.s64 	%rd166, %rd165, 469762049;
	sub.s64 	%rd21, %rd161, %rd166;
	st.shared.u64 	[%r33], %rd21;
	setp.eq.s32 	%p17, %r31, 0;
	@%p17 bra 	$L__BB4_22;
	shl.b32 	%r118, %r31, %r222;
	shl.b32 	%r119, %r118, %r21;
	mul.wide.u32 	%rd167, %r119, 8;
	add.s64 	%rd168, %rd2, %rd167;
	ld.global.u64 	%rd169, [%rd168];
	mul.lo.s64 	%rd170, %rd21, %rd169;
	mul.hi.s64 	%rd171, %rd170, 5270498295554651223;
	shr.u64 	%rd172, %rd171, 63;
	shr.s64 	%rd173, %rd171, 27;
	add.s64 	%rd174, %rd173, %rd172;
	mul.lo.s64 	%rd175, %rd174, 469762049;
	sub.s64 	%rd176, %rd170, %rd175;
	st.shared.u64 	[%r33], %rd176;
$L__BB4_22:
	setp.eq.s32 	%p18, %r24, 1;
	mov.u32 	%r223, %r25;
	@%p18 bra 	$L__BB4_28;
	and.b32  	%r34, %r25, %r30;
	shl.b32 	%r120, %r25, 1;
	sub.s32 	%r121, %r120, %r34;
	shl.b32 	%r122, %r121, 3;
	mov.u32 	%r123, u;
	add.s32 	%r124, %r123, %r122;
	ld.shared.u64 	%rd177, [%r124];
	add.s32 	%r35, %r124, %r32;
	ld.shared.u64 	%rd178, [%r35];
	add.s64 	%rd179, %rd178, %rd177;
	mul.hi.s64 	%rd180, %rd179, 5270498295554651223;
	shr.u64 	%rd181, %rd180, 63;
	shr.s64 	%rd182, %rd180, 27;
	add.s64 	%rd183, %rd182, %rd181;
	mul.lo.s64 	%rd184, %rd183, 469762049;
	sub.s64 	%rd185, %rd179, %rd184;
	st.shared.u64 	[%r124], %rd185;
	ld.shared.u64 	%rd186, [%r35];
	sub.s64 	%rd187, %rd177, %rd186;
	add.s64 	%rd188, %rd187, 469762049;
	mul.hi.s64 	%rd189, %rd188, 5270498295554651223;
	shr.u64 	%rd190, %rd189, 63;
	shr.s64 	%rd191, %rd189, 27;
	add.s64 	%rd192, %rd191, %rd190;
	mul.lo.s64 	%rd193, %rd192, 469762049;
	sub.s64 	%rd22, %rd188, %rd193;
	st.shared.u64 	[%r35], %rd22;
	setp.eq.s32 	%p19, %r34, 0;
	@%p19 bra 	$L__BB4_25;
	shl.b32 	%r125, %r34, %r222;
	shl.b32 	%r126, %r125, %r21;
	mul.wide.u32 	%rd194, %r126, 8;
	add.s64 	%rd195, %rd2, %rd194;
	ld.global.u64 	%rd196, [%rd195];
	mul.lo.s64 	%rd197, %rd22, %rd196;
	mul.hi.s64 	%rd198, %rd197, 5270498295554651223;
	shr.u64 	%rd199, %rd198, 63;
	shr.s64 	%rd200, %rd198, 27;
	add.s64 	%rd201, %rd200, %rd199;
	mul.lo.s64 	%rd202, %rd201, 469762049;
	sub.s64 	%rd203, %rd197, %rd202;
	st.shared.u64 	[%r35], %rd203;
$L__BB4_25:
	setp.eq.s32 	%p20, %r24, 2;
	mov.u32 	%r223, %r26;
	@%p20 bra 	$L__BB4_28;
	and.b32  	%r36, %r26, %r30;
	shl.b32 	%r127, %r26, 1;
	sub.s32 	%r128, %r127, %r36;
	shl.b32 	%r129, %r128, 3;
	mov.u32 	%r130, u;
	add.s32 	%r131, %r130, %r129;
	ld.shared.u64 	%rd204, [%r131];
	add.s32 	%r37, %r131, %r32;
	ld.shared.u64 	%rd205, [%r37];
	add.s64 	%rd206, %rd205, %rd204;
	mul.hi.s64 	%rd207, %rd206, 5270498295554651223;
	shr.u64 	%rd208, %rd207, 63;
	shr.s64 	%rd209, %rd207, 27;
	add.s64 	%rd210, %rd209, %rd208;
	mul.lo.s64 	%rd211, %rd210, 469762049;
	sub.s64 	%rd212, %rd206, %rd211;
	st.shared.u64 	[%r131], %rd212;
	ld.shared.u64 	%rd213, [%r37];
	sub.s64 	%rd214, %rd204, %rd213;
	add.s64 	%rd215, %rd214, 469762049;
	mul.hi.s64 	%rd216, %rd215, 5270498295554651223;
	shr.u64 	%rd217, %rd216, 63;
	shr.s64 	%rd218, %rd216, 27;
	add.s64 	%rd219, %rd218, %rd217;
	mul.lo.s64 	%rd220, %rd219, 469762049;
	sub.s64 	%rd23, %rd215, %rd220;
	st.shared.u64 	[%r37], %rd23;
	setp.eq.s32 	%p21, %r36, 0;
	mov.u32 	%r223, %r27;
	@%p21 bra 	$L__BB4_28;
	shl.b32 	%r132, %r36, %r222;
	shl.b32 	%r133, %r132, %r21;
	mul.wide.u32 	%rd221, %r133, 8;
	add.s64 	%rd222, %rd2, %rd221;
	ld.global.u64 	%rd223, [%rd222];
	mul.lo.s64 	%rd224, %rd23, %rd223;
	mul.hi.s64 	%rd225, %rd224, 5270498295554651223;
	shr.u64 	%rd226, %rd225, 63;
	shr.s64 	%rd227, %rd225, 27;
	add.s64 	%rd228, %rd227, %rd226;
	mul.lo.s64 	%rd229, %rd228, 469762049;
	sub.s64 	%rd230, %rd224, %rd229;
	st.shared.u64 	[%r37], %rd230;
	mov.u32 	%r223, %r27;
$L__BB4_28:
	sub.s32 	%r134, %r22, %r23;
	setp.gt.u32 	%p22, %r134, -4;
	@%p22 bra 	$L__BB4_39;
	shl.b32 	%r39, %r29, 3;
	shl.b32 	%r135, %r223, 4;
	mov.u32 	%r136, u;
	add.s32 	%r224, %r136, %r135;
$L__BB4_30:
	and.b32  	%r43, %r223, %r30;
	shl.b32 	%r137, %r43, 3;
	sub.s32 	%r138, %r224, %r137;
	ld.shared.u64 	%rd231, [%r138];
	add.s32 	%r44, %r224, %r39;
	sub.s32 	%r45, %r44, %r137;
	ld.shared.u64 	%rd232, [%r45];
	add.s64 	%rd233, %rd232, %rd231;
	mul.hi.s64 	%rd234, %rd233, 5270498295554651223;
	shr.u64 	%rd235, %rd234, 63;
	shr.s64 	%rd236, %rd234, 27;
	add.s64 	%rd237, %rd236, %rd235;
	mul.lo.s64 	%rd238, %rd237, 469762049;
	sub.s64 	%rd239, %rd233, %rd238;
	st.shared.u64 	[%r138], %rd239;
	ld.shared.u64 	%rd240, [%r45];
	sub.s64 	%rd241, %rd231, %rd240;
	add.s64 	%rd242, %rd241, 469762049;
	mul.hi.s64 	%rd243, %rd242, 5270498295554651223;
	shr.u64 	%rd244, %rd243, 63;
	shr.s64 	%rd245, %rd243, 27;
	add.s64 	%rd246, %rd245, %rd244;
	mul.lo.s64 	%rd247, %rd246, 469762049;
	sub.s64 	%rd24, %rd242, %rd247;
	st.shared.u64 	[%r45], %rd24;
	setp.eq.s32 	%p23, %r43, 0;
	@%p23 bra 	$L__BB4_32;
	shl.b32 	%r139, %r43, %r222;
	shl.b32 	%r140, %r139, %r21;
	mul.wide.u32 	%rd248, %r140, 8;
	add.s64 	%rd249, %rd2, %rd248;
	ld.global.u64 	%rd250, [%rd249];
	mul.lo.s64 	%rd251, %rd24, %rd250;
	mul.hi.s64 	%rd252, %rd251, 5270498295554651223;
	shr.u64 	%rd253, %rd252, 63;
	shr.s64 	%rd254, %rd252, 27;
	add.s64 	%rd255, %rd254, %rd253;
	mul.lo.s64 	%rd256, %rd255, 469762049;
	sub.s64 	%rd257, %rd251, %rd256;
	st.shared.u64 	[%r45], %rd257;
$L__BB4_32:
	add.s32 	%r46, %r223, 1;
	and.b32  	%r47, %r46, %r30;
	shl.b32 	%r141, %r47, 3;
	sub.s32 	%r142, %r224, %r141;
	ld.shared.u64 	%rd258, [%r142+16];
	sub.s32 	%r48, %r44, %r141;
	ld.shared.u64 	%rd259, [%r48+16];
	add.s64 	%rd260, %rd259, %rd258;
	mul.hi.s64 	%rd261, %rd260, 5270498295554651223;
	shr.u64 	%rd262, %rd261, 63;
	shr.s64 	%rd263, %rd261, 27;
	add.s64 	%rd264, %rd263, %rd262;
	mul.lo.s64 	%rd265, %rd264, 469762049;
	sub.s64 	%rd266, %rd260, %rd265;
	st.shared.u64 	[%r142+16], %rd266;
	ld.shared.u64 	%rd267, [%r48+16];
	sub.s64 	%rd268, %rd258, %rd267;
	add.s64 	%rd269, %rd268, 469762049;
	mul.hi.s64 	%rd270, %rd269, 5270498295554651223;
	shr.u64 	%rd271, %rd270, 63;
	shr.s64 	%rd272, %rd270, 27;
	add.s64 	%rd273, %rd272, %rd271;
	mul.lo.s64 	%rd274, %rd273, 469762049;
	sub.s64 	%rd25, %rd269, %rd274;
	st.shared.u64 	[%r48+16], %rd25;
	setp.eq.s32 	%p24, %r47, 0;
	@%p24 bra 	$L__BB4_34;
	shl.b32 	%r143, %r47, %r222;
	shl.b32 	%r144, %r143, %r21;
	mul.wide.u32 	%rd275, %r144, 8;
	add.s64 	%rd276, %rd2, %rd275;
	ld.global.u64 	%rd277, [%rd276];
	mul.lo.s64 	%rd278, %rd25, %rd277;
	mul.hi.s64 	%rd279, %rd278, 5270498295554651223;
	shr.u64 	%rd280, %rd279, 63;
	shr.s64 	%rd281, %rd279, 27;
	add.s64 	%rd282, %rd281, %rd280;
	mul.lo.s64 	%rd283, %rd282, 469762049;
	sub.s64 	%rd284, %rd278, %rd283;
	st.shared.u64 	[%r48+16], %rd284;
$L__BB4_34:
	add.s32 	%r49, %r46, 1;
	and.b32  	%r50, %r49, %r30;
	shl.b32 	%r145, %r50, 3;
	sub.s32 	%r146, %r224, %r145;
	ld.shared.u64 	%rd285, [%r146+32];
	sub.s32 	%r51, %r44, %r145;
	ld.shared.u64 	%rd286, [%r51+32];
	add.s64 	%rd287, %rd286, %rd285;
	mul.hi.s64 	%rd288, %rd287, 5270498295554651223;
	shr.u64 	%rd289, %rd288, 63;
	shr.s64 	%rd290, %rd288, 27;
	add.s64 	%rd291, %rd290, %rd289;
	mul.lo.s64 	%rd292, %rd291, 469762049;
	sub.s64 	%rd293, %rd287, %rd292;
	st.shared.u64 	[%r146+32], %rd293;
	ld.shared.u64 	%rd294, [%r51+32];
	sub.s64 	%rd295, %rd285, %rd294;
	add.s64 	%rd296, %rd295, 469762049;
	mul.hi.s64 	%rd297, %rd296, 5270498295554651223;
	shr.u64 	%rd298, %rd297, 63;
	shr.s64 	%rd299, %rd297, 27;
	add.s64 	%rd300, %rd299, %rd298;
	mul.lo.s64 	%rd301, %rd300, 469762049;
	sub.s64 	%rd26, %rd296, %rd301;
	st.shared.u64 	[%r51+32], %rd26;
	setp.eq.s32 	%p25, %r50, 0;
	@%p25 bra 	$L__BB4_36;
	shl.b32 	%r147, %r50, %r222;
	shl.b32 	%r148, %r147, %r21;
	mul.wide.u32 	%rd302, %r148, 8;
	add.s64 	%rd303, %rd2, %rd302;
	ld.global.u64 	%rd304, [%rd303];
	mul.lo.s64 	%rd305, %rd26, %rd304;
	mul.hi.s64 	%rd306, %rd305, 5270498295554651223;
	shr.u64 	%rd307, %rd306, 63;
	shr.s64 	%rd308, %rd306, 27;
	add.s64 	%rd309, %rd308, %rd307;
	mul.lo.s64 	%rd310, %rd309, 469762049;
	sub.s64 	%rd311, %rd305, %rd310;
	st.shared.u64 	[%r51+32], %rd311;
$L__BB4_36:
	add.s32 	%r52, %r49, 1;
	and.b32  	%r53, %r52, %r30;
	shl.b32 	%r149, %r53, 3;
	sub.s32 	%r150, %r224, %r149;
	ld.shared.u64 	%rd312, [%r150+48];
	sub.s32 	%r54, %r44, %r149;
	ld.shared.u64 	%rd313, [%r54+48];
	add.s64 	%rd314, %rd313, %rd312;
	mul.hi.s64 	%rd315, %rd314, 5270498295554651223;
	shr.u64 	%rd316, %rd315, 63;
	shr.s64 	%rd317, %rd315, 27;
	add.s64 	%rd318, %rd317, %rd316;
	mul.lo.s64 	%rd319, %rd318, 469762049;
	sub.s64 	%rd320, %rd314, %rd319;
	st.shared.u64 	[%r150+48], %rd320;
	ld.shared.u64 	%rd321, [%r54+48];
	sub.s64 	%rd322, %rd312, %rd321;
	add.s64 	%rd323, %rd322, 469762049;
	mul.hi.s64 	%rd324, %rd323, 5270498295554651223;
	shr.u64 	%rd325, %rd324, 63;
	shr.s64 	%rd326, %rd324, 27;
	add.s64 	%rd327, %rd326, %rd325;
	mul.lo.s64 	%rd328, %rd327, 469762049;
	sub.s64 	%rd27, %rd323, %rd328;
	st.shared.u64 	[%r54+48], %rd27;
	setp.eq.s32 	%p26, %r53, 0;
	@%p26 bra 	$L__BB4_38;
	shl.b32 	%r151, %r53, %r222;
	shl.b32 	%r152, %r151, %r21;
	mul.wide.u32 	%rd329, %r152, 8;
	add.s64 	%rd330, %rd2, %rd329;
	ld.global.u64 	%rd331, [%rd330];
	mul.lo.s64 	%rd332, %rd27, %rd331;
	mul.hi.s64 	%rd333, %rd332, 5270498295554651223;
	shr.u64 	%rd334, %rd333, 63;
	shr.s64 	%rd335, %rd333, 27;
	add.s64 	%rd336, %rd335, %rd334;
	mul.lo.s64 	%rd337, %rd336, 469762049;
	sub.s64 	%rd338, %rd332, %rd337;
	st.shared.u64 	[%r54+48], %rd338;
$L__BB4_38:
	add.s32 	%r224, %r224, 64;
	add.s32 	%r223, %r52, 1;
	setp.ne.s32 	%p27, %r223, %r23;
	@%p27 bra 	$L__BB4_30;
$L__BB4_39:
	bar.sync 	0;
	add.s32 	%r222, %r222, 1;
	setp.ne.s32 	%p28, %r222, %r78;
	@%p28 bra 	$L__BB4_18;
$L__BB4_40:
	shr.u32 	%r58, %r4, 1;
	shr.u32 	%r59, %r5, 1;
	setp.ge.u32 	%p29, %r58, %r59;
	@%p29 bra 	$L__BB4_47;
	sub.s32 	%r60, 32, %r78;
	sub.s32 	%r153, %r59, %r58;
	and.b32  	%r61, %r153, 3;
	setp.eq.s32 	%p30, %r61, 0;
	mov.u32 	%r229, %r58;
	@%p30 bra 	$L__BB4_44;
	add.s32 	%r227, %r2, %r58;
	neg.s32 	%r226, %r61;
	mov.u32 	%r229, %r58;
$L__BB4_43:
	.pragma "nounroll";
	brev.b32 	%r154, %r229;
	shr.u32 	%r155, %r154, %r60;
	shl.b32 	%r156, %r155, 3;
	mov.u32 	%r157, u;
	add.s32 	%r158, %r157, %r156;
	ld.shared.u64 	%rd339, [%r158];
	shl.b32 	%r159, %r229, %r77;
	mul.wide.u32 	%rd340, %r159, 8;
	add.s64 	%rd341, %rd5, %rd340;
	st.global.u64 	[%rd341], %rd339;
	brev.b32 	%r160, %r227;
	shr.u32 	%r161, %r160, %r60;
	shl.b32 	%r162, %r161, 3;
	add.s32 	%r163, %r157, %r162;
	ld.shared.u64 	%rd342, [%r163];
	shl.b32 	%r164, %r227, %r77;
	mul.wide.u32 	%rd343, %r164, 8;
	add.s64 	%rd344, %rd5, %rd343;
	st.global.u64 	[%rd344], %rd342;
	add.s32 	%r229, %r229, 1;
	add.s32 	%r227, %r227, 1;
	add.s32 	%r226, %r226, 1;
	setp.ne.s32 	%p31, %r226, 0;
	@%p31 bra 	$L__BB4_43;
$L__BB4_44:
	sub.s32 	%r165, %r58, %r59;
	setp.gt.u32 	%p32, %r165, -4;
	@%p32 bra 	$L__BB4_47;
	add.s32 	%r166, %r229, %r2;
	add.s32 	%r231, %r166, 3;
	add.s32 	%r230, %r229, 1;
$L__BB4_46:
	add.s32 	%r167, %r230, -1;
	brev.b32 	%r168, %r167;
	shr.u32 	%r169, %r168, %r60;
	shl.b32 	%r170, %r169, 3;
	mov.u32 	%r171, u;
	add.s32 	%r172, %r171, %r170;
	ld.shared.u64 	%rd345, [%r172];
	shl.b32 	%r173, %r167, %r77;
	mul.wide.u32 	%rd346, %r173, 8;
	add.s64 	%rd347, %rd5, %rd346;
	st.global.u64 	[%rd347], %rd345;
	add.s32 	%r174, %r231, -2;
	add.s32 	%r175, %r231, -3;
	brev.b32 	%r176, %r175;
	shr.u32 	%r177, %r176, %r60;
	shl.b32 	%r178, %r177, 3;
	add.s32 	%r179, %r171, %r178;
	ld.shared.u64 	%rd348, [%r179];
	shl.b32 	%r180, %r175, %r77;
	mul.wide.u32 	%rd349, %r180, 8;
	add.s64 	%rd350, %rd5, %rd349;
	st.global.u64 	[%rd350], %rd348;
	brev.b32 	%r181, %r230;
	shr.u32 	%r182, %r181, %r60;
	shl.b32 	%r183, %r182, 3;
	add.s32 	%r184, %r171, %r183;
	ld.shared.u64 	%rd351, [%r184];
	shl.b32 	%r185, %r230, %r77;
	mul.wide.u32 	%rd352, %r185, 8;
	add.s64 	%rd353, %rd5, %rd352;
	st.global.u64 	[%rd353], %rd351;
	brev.b32 	%r186, %r174;
	shr.u32 	%r187, %r186, %r60;
	shl.b32 	%r188, %r187, 3;
	add.s32 	%r189, %r171, %r188;
	ld.shared.u64 	%rd354, [%r189];
	shl.b32 	%r190, %r174, %r77;
	mul.wide.u32 	%rd355, %r190, 8;
	add.s64 	%rd356, %rd5, %rd355;
	st.global.u64 	[%rd356], %rd354;
	add.s32 	%r191, %r230, 1;
	brev.b32 	%r192, %r191;
	shr.u32 	%r193, %r192, %r60;
	shl.b32 	%r194, %r193, 3;
	add.s32 	%r195, %r171, %r194;
	ld.shared.u64 	%rd357, [%r195];
	shl.b32 	%r196, %r191, %r77;
	mul.wide.u32 	%rd358, %r196, 8;
	add.s64 	%rd359, %rd5, %rd358;
	st.global.u64 	[%rd359], %rd357;
	add.s32 	%r197, %r231, -1;
	brev.b32 	%r198, %r197;
	shr.u32 	%r199, %r198, %r60;
	shl.b32 	%r200, %r199, 3;
	add.s32 	%r201, %r171, %r200;
	ld.shared.u64 	%rd360, [%r201];
	shl.b32 	%r202, %r197, %r77;
	mul.wide.u32 	%rd361, %r202, 8;
	add.s64 	%rd362, %rd5, %rd361;
	st.global.u64 	[%rd362], %rd360;
	add.s32 	%r203, %r230, 2;
	brev.b32 	%r204, %r203;
	shr.u32 	%r205, %r204, %r60;
	shl.b32 	%r206, %r205, 3;
	add.s32 	%r207, %r171, %r206;
	ld.shared.u64 	%rd363, [%r207];
	shl.b32 	%r208, %r203, %r77;
	mul.wide.u32 	%rd364, %r208, 8;
	add.s64 	%rd365, %rd5, %rd364;
	st.global.u64 	[%rd365], %rd363;
	brev.b32 	%r209, %r231;
	shr.u32 	%r210, %r209, %r60;
	shl.b32 	%r211, %r210, 3;
	add.s32 	%r212, %r171, %r211;
	ld.shared.u64 	%rd366, [%r212];
	shl.b32 	%r213, %r231, %r77;
	mul.wide.u32 	%rd367, %r213, 8;
	add.s64 	%rd368, %rd5, %rd367;
	st.global.u64 	[%rd368], %rd366;
	add.s32 	%r231, %r231, 4;
	add.s32 	%r76, %r230, 4;
	add.s32 	%r214, %r230, 3;
	setp.ne.s32 	%p33, %r214, %r59;
	mov.u32 	%r230, %r76;
	@%p33 bra 	$L__BB4_46;
$L__BB4_47:
	ret;

}


// ===== COMPILED SASS (sm_100) =====

	.target	sm_100

	.elftype	@"ET_EXEC"


//--------------------- .note.nv.tkinfo           --------------------------
	.section	.note.nv.tkinfo,"",@"SHT_NOTE"
	.sectionflags	@"SHF_NOTE_NV_TKINFO"
	.tkinfo
        /*0018*/ 	.word	0x00000002
        /*0030*/ 	.string	""
        /*0030*/ 	.string	"ptxas"
        /*0030*/ 	.string	"Cuda compilation tools, release 13.0, V13.0.88"
        /*0030*/ 	.string	"Build cuda_13.0.r13.0/compiler.36424714_0"
        /*0030*/ 	.string	"-arch sm_100 -m 64 "



//--------------------- .note.nv.cuinfo           --------------------------
	.section	.note.nv.cuinfo,"",@"SHT_NOTE"
	.sectionflags	@"SHF_NOTE_NV_CUINFO"
        /*0018*/ 	.short	0x0002
        /*001a*/ 	.short	0x0064
        /*001c*/ 	.short	0x0082
	.zero		2


//--------------------- .nv.info                  --------------------------
	.section	.nv.info,"",@"SHT_CUDA_INFO"
	.align	4


	//----- nvinfo : EIATTR_REGCOUNT
	.align		4
        /*0000*/ 	.byte	0x04, 0x2f
        /*0002*/ 	.short	(.L_1 - .L_0)
	.align		4
.L_0:
        /*0004*/ 	.word	index@(_Z9rearrangePxP9longlong2x)
        /*0008*/ 	.word	0x0000000e


	//----- nvinfo : EIATTR_FRAME_SIZE
	.align		4
.L_1:
        /*000c*/ 	.byte	0x04, 0x11
        /*000e*/ 	.short	(.L_3 - .L_2)
	.align		4
.L_2:
        /*0010*/ 	.word	index@(_Z9rearrangePxP9longlong2x)
        /*0014*/ 	.word	0x00000000


	//----- nvinfo : EIATTR_REGCOUNT
	.align		4
.L_3:
        /*0018*/ 	.byte	0x04, 0x2f
        /*001a*/ 	.short	(.L_5 - .L_4)
	.align		4
.L_4:
        /*001c*/ 	.word	index@(_Z5naivePxxS_x)
        /*0020*/ 	.word	0x00000018


	//----- nvinfo : EIATTR_FRAME_SIZE
	.align		4
.L_5:
        /*0024*/ 	.byte	0x04, 0x11
        /*0026*/ 	.short	(.L_7 - .L_6)
	.align		4
.L_6:
        /*0028*/ 	.word	index@($__internal_2_$__cuda_sm20_rem_s64)
        /*002c*/ 	.word	0x00000000


	//----- nvinfo : EIATTR_FRAME_SIZE
	.align		4
.L_7:
        /*0030*/ 	.byte	0x04, 0x11
        /*0032*/ 	.short	(.L_9 - .L_8)
	.align		4
.L_8:
        /*0034*/ 	.word	index@($__internal_1_$__cuda_sm20_div_s64)
        /*0038*/ 	.word	0x00000000


	//----- nvinfo : EIATTR_FRAME_SIZE
	.align		4
.L_9:
        /*003c*/ 	.byte	0x04, 0x11
        /*003e*/ 	.short	(.L_11 - .L_10)
	.align		4
.L_10:
        /*0040*/ 	.word	index@(_Z5naivePxxS_x)
        /*0044*/ 	.word	0x00000000


	//----- nvinfo : EIATTR_REGCOUNT
	.align		4
.L_11:
        /*0048*/ 	.byte	0x04, 0x2f
        /*004a*/ 	.short	(.L_13 - .L_12)
	.align		4
.L_12:
        /*004c*/ 	.word	index@(_Z4GZKPPxiS_iiii)
        /*0050*/ 	.word	0x0000001e


	//----- nvinfo : EIATTR_FRAME_SIZE
	.align		4
.L_13:
        /*0054*/ 	.byte	0x04, 0x11
        /*0056*/ 	.short	(.L_15 - .L_14)
	.align		4
.L_14:
        /*0058*/ 	.word	index@(_Z4GZKPPxiS_iiii)
        /*005c*/ 	.word	0x00000000


	//----- nvinfo : EIATTR_REGCOUNT
	.align		4
.L_15:
        /*0060*/ 	.byte	0x04, 0x2f
        /*0062*/ 	.short	(.L_17 - .L_16)
	.align		4
.L_16:
        /*0064*/ 	.word	index@(_Z13naive_no_swapPxS_xS_j)
        /*0068*/ 	.word	0x00000016


	//----- nvinfo : EIATTR_FRAME_SIZE
	.align		4
.L_17:
        /*006c*/ 	.byte	0x04, 0x11
        /*006e*/ 	.short	(.L_19 - .L_18)
	.align		4
.L_18:
        /*0070*/ 	.word	index@($__internal_0_$__cuda_sm20_div_u64)
        /*0074*/ 	.word	0x00000000


	//----- nvinfo : EIATTR_FRAME_SIZE
	.align		4
.L_19:
        /*0078*/ 	.byte	0x04, 0x11
        /*007a*/ 	.short	(.L_21 - .L_20)
	.align		4
.L_20:
        /*007c*/ 	.word	index@(_Z13naive_no_swapPxS_xS_j)
        /*0080*/ 	.word	0x00000000


	//----- nvinfo : EIATTR_REGCOUNT
	.align		4
.L_21:
        /*0084*/ 	.byte	0x04, 0x2f
        /*0086*/ 	.short	(.L_23 - .L_22)
	.align		4
.L_22:
        /*0088*/ 	.word	index@(_Z15FIELD_radix_fftPxS_S_S_jjjj)
        /*008c*/ 	.word	0x00000020


	//----- nvinfo : EIATTR_FRAME_SIZE
	.align		4
.L_23:
        /*0090*/ 	.byte	0x04, 0x11
        /*0092*/ 	.short	(.L_25 - .L_24)
	.align		4
.L_24:
        /*0094*/ 	.word	index@(_Z15FIELD_radix_fftPxS_S_S_jjjj)
        /*0098*/ 	.word	0x00000000


	//----- nvinfo : EIATTR_MIN_STACK_SIZE
	.align		4
.L_25:
        /*009c*/ 	.byte	0x04, 0x12
        /*009e*/ 	.short	(.L_27 - .L_26)
	.align		4
.L_26:
        /*00a0*/ 	.word	index@(_Z15FIELD_radix_fftPxS_S_S_jjjj)
        /*00a4*/ 	.word	0x00000000


	//----- nvinfo : EIATTR_MIN_STACK_SIZE
	.align		4
.L_27:
        /*00a8*/ 	.byte	0x04, 0x12
        /*00aa*/ 	.short	(.L_29 - .L_28)
	.align		4
.L_28:
        /*00ac*/ 	.word	index@(_Z13naive_no_swapPxS_xS_j)
        /*00b0*/ 	.word	0x00000000


	//----- nvinfo : EIATTR_MIN_STACK_SIZE
	.align		4
.L_29:
        /*00b4*/ 	.byte	0x04, 0x12
        /*00b6*/ 	.short	(.L_31 - .L_30)
	.align		4
.L_30:
        /*00b8*/ 	.word	index@(_Z4GZKPPxiS_iiii)
        /*00bc*/ 	.word	0x00000000


	//----- nvinfo : EIATTR_MIN_STACK_SIZE
	.align		4
.L_31:
        /*00c0*/ 	.byte	0x04, 0x12
        /*00c2*/ 	.short	(.L_33 - .L_32)
	.align		4
.L_32:
        /*00c4*/ 	.word	index@(_Z5naivePxxS_x)
        /*00c8*/ 	.word	0x00000000


	//----- nvinfo : EIATTR_MIN_STACK_SIZE
	.align		4
.L_33:
        /*00cc*/ 	.byte	0x04, 0x12
        /*00ce*/ 	.short	(.L_35 - .L_34)
	.align		4
.L_34:
        /*00d0*/ 	.word	index@(_Z9rearrangePxP9longlong2x)
        /*00d4*/ 	.word	0x00000000
.L_35:


//--------------------- .nv.compat                --------------------------
	.section	.nv.compat,"",@"SHT_CUDA_COMPAT_INFO"
	.align	4
        /*0000*/ 	.byte	0x02, 0x09, 0x00, 0x00, 0x02, 0x02, 0x01, 0x00, 0x02, 0x05, 0x05, 0x00, 0x03, 0x07, 0x01, 0x01
        /*0010*/ 	.byte	0x02, 0x03, 0x00, 0x00, 0x02, 0x06, 0x01, 0x00, 0x04, 0x0b, 0x08, 0x00, 0x09, 0x00, 0x00, 0x00
        /*0020*/ 	.byte	0x00, 0x00, 0x00, 0x00


//--------------------- .nv.info._Z15FIELD_radix_fftPxS_S_S_jjjj --------------------------
	.section	.nv.info._Z15FIELD_radix_fftPxS_S_S_jjjj,"",@"SHT_CUDA_INFO"
	.sectionflags	@""
	.align	4


	//----- nvinfo : EIATTR_CUDA_API_VERSION
	.align		4
        /*0000*/ 	.byte	0x04, 0x37
        /*0002*/ 	.short	(.L_37 - .L_36)
.L_36:
        /*0004*/ 	.word	0x00000082


	//----- nvinfo : EIATTR_KPARAM_INFO
	.align		4
.L_37:
        /*0008*/ 	.byte	0x04, 0x17
        /*000a*/ 	.short	(.L_39 - .L_38)
.L_38:
        /*000c*/ 	.word	0x00000000
        /*0010*/ 	.short	0x0007
        /*0012*/ 	.short	0x002c
        /*0014*/ 	.byte	0x00, 0xf0, 0x11, 0x00


	//----- nvinfo : EIATTR_KPARAM_INFO
	.align		4
.L_39:
        /*0018*/ 	.byte	0x04, 0x17
        /*001a*/ 	.short	(.L_41 - .L_40)
.L_40:
        /*001c*/ 	.word	0x00000000
        /*0020*/ 	.short	0x0006
        /*0022*/ 	.short	0x0028
        /*0024*/ 	.byte	0x00, 0xf0, 0x11, 0x00


	//----- nvinfo : EIATTR_KPARAM_INFO
	.align		4
.L_41:
        /*0028*/ 	.byte	0x04, 0x17
        /*002a*/ 	.short	(.L_43 - .L_42)
.L_42:
        /*002c*/ 	.word	0x00000000
        /*0030*/ 	.short	0x0005
        /*0032*/ 	.short	0x0024
        /*0034*/ 	.byte	0x00, 0xf0, 0x11, 0x00


	//----- nvinfo : EIATTR_KPARAM_INFO
	.align		4
.L_43:
        /*0038*/ 	.byte	0x04, 0x17
        /*003a*/ 	.short	(.L_45 - .L_44)
.L_44:
        /*003c*/ 	.word	0x00000000
        /*0040*/ 	.short	0x0004
        /*0042*/ 	.short	0x0020
        /*0044*/ 	.byte	0x00, 0xf0, 0x11, 0x00


	//----- nvinfo : EIATTR_KPARAM_INFO
	.align		4
.L_45:
        /*0048*/ 	.byte	0x04, 0x17
        /*004a*/ 	.short	(.L_47 - .L_46)
.L_46:
        /*004c*/ 	.word	0x00000000
        /*0050*/ 	.short	0x0003
        /*0052*/ 	.short	0x0018
        /*0054*/ 	.byte	0x00, 0xf5, 0x21, 0x00


	//----- nvinfo : EIATTR_KPARAM_INFO
	.align		4
.L_47:
        /*0058*/ 	.byte	0x04, 0x17
        /*005a*/ 	.short	(.L_49 - .L_48)
.L_48:
        /*005c*/ 	.word	0x00000000
        /*0060*/ 	.short	0x0002
        /*0062*/ 	.short	0x0010
        /*0064*/ 	.byte	0x00, 0xf5, 0x21, 0x00


	//----- nvinfo : EIATTR_KPARAM_INFO
	.align		4
.L_49:
        /*0068*/ 	.byte	0x04, 0x17
        /*006a*/ 	.short	(.L_51 - .L_50)
.L_50:
        /*006c*/ 	.word	0x00000000
        /*0070*/ 	.short	0x0001
        /*0072*/ 	.short	0x0008
        /*0074*/ 	.byte	0x00, 0xf5, 0x21, 0x00


	//----- nvinfo : EIATTR_KPARAM_INFO
	.align		4
.L_51:
        /*0078*/ 	.byte	0x04, 0x17
        /*007a*/ 	.short	(.L_53 - .L_52)
.L_52:
        /*007c*/ 	.word	0x00000000
        /*0080*/ 	.short	0x0000
        /*0082*/ 	.short	0x0000
        /*0084*/ 	.byte	0x00, 0xf5, 0x21, 0x00


	//----- nvinfo : EIATTR_SPARSE_MMA_MASK
	.align		4
.L_53:
        /*0088*/ 	.byte	0x03, 0x50
        /*008a*/ 	.short	0x0000


	//----- nvinfo : EIATTR_MAXREG_COUNT
	.align		4
        /*008c*/ 	.byte	0x03, 0x1b
        /*008e*/ 	.short	0x00ff


	//----- nvinfo : EIATTR_NUM_BARRIERS
	.align		4
        /*0090*/ 	.byte	0x02, 0x4c
        /*0092*/ 	.byte	0x01
	.zero		1


	//----- nvinfo : EIATTR_MERCURY_ISA_VERSION
	.align		4
        /*0094*/ 	.byte	0x03, 0x5f
        /*0096*/ 	.short	0x0101


	//----- nvinfo : EIATTR_VRC_CTA_INIT_COUNT
	.align		4
        /*0098*/ 	.byte	0x02, 0x4a
	.zero		1
	.zero		1


	//----- nvinfo : EIATTR_EXIT_INSTR_OFFSETS
	.align		4
        /*009c*/ 	.byte	0x04, 0x1c
        /*009e*/ 	.short	(.L_55 - .L_54)


	//   ....[0]....
.L_54:
        /*00a0*/ 	.word	0x000041d0


	//   ....[1]....
        /*00a4*/ 	.word	0x000043f0


	//   ....[2]....
        /*00a8*/ 	.word	0x00004890


	//----- nvinfo : EIATTR_CRS_STACK_SIZE
	.align		4
.L_55:
        /*00ac*/ 	.byte	0x04, 0x1e
        /*00ae*/ 	.short	(.L_57 - .L_56)
.L_56:
        /*00b0*/ 	.word	0x00000000


	//----- nvinfo : EIATTR_CBANK_PARAM_SIZE
	.align		4
.L_57:
        /*00b4*/ 	.byte	0x03, 0x19
        /*00b6*/ 	.short	0x0030


	//----- nvinfo : EIATTR_PARAM_CBANK
	.align		4
        /*00b8*/ 	.byte	0x04, 0x0a
        /*00ba*/ 	.short	(.L_59 - .L_58)
	.align		4
.L_58:
        /*00bc*/ 	.word	index@(.nv.constant0._Z15FIELD_radix_fftPxS_S_S_jjjj)
        /*00c0*/ 	.short	0x0380
        /*00c2*/ 	.short	0x0030


	//----- nvinfo : EIATTR_SW_WAR
	.align		4
.L_59:
        /*00c4*/ 	.byte	0x04, 0x36
        /*00c6*/ 	.short	(.L_61 - .L_60)
.L_60:
        /*00c8*/ 	.word	0x00000008
.L_61:


//--------------------- .nv.info._Z13naive_no_swapPxS_xS_j --------------------------
	.section	.nv.info._Z13naive_no_swapPxS_xS_j,"",@"SHT_CUDA_INFO"
	.sectionflags	@""
	.align	4


	//----- nvinfo : EIATTR_CUDA_API_VERSION
	.align		4
        /*0000*/ 	.byte	0x04, 0x37
        /*0002*/ 	.short	(.L_63 - .L_62)
.L_62:
        /*0004*/ 	.word	0x00000082


	//----- nvinfo : EIATTR_KPARAM_INFO
	.align		4
.L_63:
        /*0008*/ 	.byte	0x04, 0x17
        /*000a*/ 	.short	(.L_65 - .L_64)
.L_64:
        /*000c*/ 	.word	0x00000000
        /*0010*/ 	.short	0x0004
        /*0012*/ 	.short	0x0020
        /*0014*/ 	.byte	0x00, 0xf0, 0x11, 0x00


	//----- nvinfo : EIATTR_KPARAM_INFO
	.align		4
.L_65:
        /*0018*/ 	.byte	0x04, 0x17
        /*001a*/ 	.short	(.L_67 - .L_66)
.L_66:
        /*001c*/ 	.word	0x00000000
        /*0020*/ 	.short	0x0003
        /*0022*/ 	.short	0x0018
        /*0024*/ 	.byte	0x00, 0xf5, 0x21, 0x00


	//----- nvinfo : EIATTR_KPARAM_INFO
	.align		4
.L_67:
        /*0028*/ 	.byte	0x04, 0x17
        /*002a*/ 	.short	(.L_69 - .L_68)
.L_68:
        /*002c*/ 	.word	0x00000000
        /*0030*/ 	.short	0x0002
        /*0032*/ 	.short	0x0010
        /*0034*/ 	.byte	0x00, 0xf0, 0x21, 0x00


	//----- nvinfo : EIATTR_KPARAM_INFO
	.align		4
.L_69:
        /*0038*/ 	.byte	0x04, 0x17
        /*003a*/ 	.short	(.L_71 - .L_70)
.L_70:
        /*003c*/ 	.word	0x00000000
        /*0040*/ 	.short	0x0001
        /*0042*/ 	.short	0x0008
        /*0044*/ 	.byte	0x00, 0xf5, 0x21, 0x00


	//----- nvinfo : EIATTR_KPARAM_INFO
	.align		4
.L_71:
        /*0048*/ 	.byte	0x04, 0x17
        /*004a*/ 	.short	(.L_73 - .L_72)
.L_72:
        /*004c*/ 	.word	0x00000000
        /*0050*/ 	.short	0x0000
        /*0052*/ 	.short	0x0000
        /*0054*/ 	.byte	0x00, 0xf5, 0x21, 0x00


	//----- nvinfo : EIATTR_SPARSE_MMA_MASK
	.align		4
.L_73:
        /*0058*/ 	.byte	0x03, 0x50
        /*005a*/ 	.short	0x0000


	//----- nvinfo : EIATTR_MAXREG_COUNT
	.align		4
        /*005c*/ 	.byte	0x03, 0x1b
        /*005e*/ 	.short	0x00ff


	//----- nvinfo : EIATTR_MERCURY_ISA_VERSION
	.align		4
        /*0060*/ 	.byte	0x03, 0x5f
        /*0062*/ 	.short	0x0101


	//----- nvinfo : EIATTR_VRC_CTA_INIT_COUNT
	.align		4
        /*0064*/ 	.byte	0x02, 0x4a
	.zero		1
	.zero		1


	//----- nvinfo : EIATTR_EXIT_INSTR_OFFSETS
	.align		4
        /*0068*/ 	.byte	0x04, 0x1c
        /*006a*/ 	.short	(.L_75 - .L_74)


	//   ....[0]....
.L_74:
        /*006c*/ 	.word	0x000000c0


	//   ....[1]....
        /*0070*/ 	.word	0x00000680


	//----- nvinfo : EIATTR_CRS_STACK_SIZE
	.align		4
.L_75:
        /*0074*/ 	.byte	0x04, 0x1e
        /*0076*/ 	.short	(.L_77 - .L_76)
.L_76:
        /*0078*/ 	.word	0x00000000


	//----- nvinfo : EIATTR_CBANK_PARAM_SIZE
	.align		4
.L_77:
        /*007c*/ 	.byte	0x03, 0x19
        /*007e*/ 	.short	0x0024


	//----- nvinfo : EIATTR_PARAM_CBANK
	.align		4
        /*0080*/ 	.byte	0x04, 0x0a
        /*0082*/ 	.short	(.L_79 - .L_78)
	.align		4
.L_78:
        /*0084*/ 	.word	index@(.nv.constant0._Z13naive_no_swapPxS_xS_j)
        /*0088*/ 	.short	0x0380
        /*008a*/ 	.short	0x0024


	//----- nvinfo : EIATTR_SW_WAR
	.align		4
.L_79:
        /*008c*/ 	.byte	0x04, 0x36
        /*008e*/ 	.short	(.L_81 - .L_80)
.L_80:
        /*0090*/ 	.word	0x00000008
.L_81:


//--------------------- .nv.info._Z4GZKPPxiS_iiii --------------------------
	.section	.nv.info._Z4GZKPPxiS_iiii,"",@"SHT_CUDA_INFO"
	.sectionflags	@""
	.align	4


	//----- nvinfo : EIATTR_CUDA_API_VERSION
	.align		4
        /*0000*/ 	.byte	0x04, 0x37
        /*0002*/ 	.short	(.L_83 - .L_82)
.L_82:
        /*0004*/ 	.word	0x00000082


	//----- nvinfo : EIATTR_KPARAM_INFO
	.align		4
.L_83:
        /*0008*/ 	.byte	0x04, 0x17
        /*000a*/ 	.short	(.L_85 - .L_84)
.L_84:
        /*000c*/ 	.word	0x00000000
        /*0010*/ 	.short	0x0006
        /*0012*/ 	.short	0x0024
        /*0014*/ 	.byte	0x00, 0xf0, 0x11, 0x00


	//----- nvinfo : EIATTR_KPARAM_INFO
	.align		4
.L_85:
        /*0018*/ 	.byte	0x04, 0x17
        /*001a*/ 	.short	(.L_87 - .L_86)
.L_86:
        /*001c*/ 	.word	0x00000000
        /*0020*/ 	.short	0x0005
        /*0022*/ 	.short	0x0020
        /*0024*/ 	.byte	0x00, 0xf0, 0x11, 0x00


	//----- nvinfo : EIATTR_KPARAM_INFO
	.align		4
.L_87:
        /*0028*/ 	.byte	0x04, 0x17
        /*002a*/ 	.short	(.L_89 - .L_88)
.L_88:
        /*002c*/ 	.word	0x00000000
        /*0030*/ 	.short	0x0004
        /*0032*/ 	.short	0x001c
        /*0034*/ 	.byte	0x00, 0xf0, 0x11, 0x00


	//----- nvinfo : EIATTR_KPARAM_INFO
	.align		4
.L_89:
        /*0038*/ 	.byte	0x04, 0x17
        /*003a*/ 	.short	(.L_91 - .L_90)
.L_90:
        /*003c*/ 	.word	0x00000000
        /*0040*/ 	.short	0x0003
        /*0042*/ 	.short	0x0018
        /*0044*/ 	.byte	0x00, 0xf0, 0x11, 0x00


	//----- nvinfo : EIATTR_KPARAM_INFO
	.align		4
.L_91:
        /*0048*/ 	.byte	0x04, 0x17
        /*004a*/ 	.short	(.L_93 - .L_92)
.L_92:
        /*004c*/ 	.word	0x00000000
        /*0050*/ 	.short	0x0002
        /*0052*/ 	.short	0x0010
        /*0054*/ 	.byte	0x00, 0xf5, 0x21, 0x00


	//----- nvinfo : EIATTR_KPARAM_INFO
	.align		4
.L_93:
        /*0058*/ 	.byte	0x04, 0x17
        /*005a*/ 	.short	(.L_95 - .L_94)
.L_94:
        /*005c*/ 	.word	0x00000000
        /*0060*/ 	.short	0x0001
        /*0062*/ 	.short	0x0008
        /*0064*/ 	.byte	0x00, 0xf0, 0x11, 0x00


	//----- nvinfo : EIATTR_KPARAM_INFO
	.align		4
.L_95:
        /*0068*/ 	.byte	0x04, 0x17
        /*006a*/ 	.short	(.L_97 - .L_96)
.L_96:
        /*006c*/ 	.word	0x00000000
        /*0070*/ 	.short	0x0000
        /*0072*/ 	.short	0x0000
        /*0074*/ 	.byte	0x00, 0xf5, 0x21, 0x00


	//----- nvinfo : EIATTR_SPARSE_MMA_MASK
	.align		4
.L_97:
        /*0078*/ 	.byte	0x03, 0x50
        /*007a*/ 	.short	0x0000


	//----- nvinfo : EIATTR_MAXREG_COUNT
	.align		4
        /*007c*/ 	.byte	0x03, 0x1b
        /*007e*/ 	.short	0x00ff


	//----- nvinfo : EIATTR_NUM_BARRIERS
	.align		4
        /*0080*/ 	.byte	0x02, 0x4c
        /*0082*/ 	.byte	0x01
	.zero		1


	//----- nvinfo : EIATTR_MERCURY_ISA_VERSION
	.align		4
        /*0084*/ 	.byte	0x03, 0x5f
        /*0086*/ 	.short	0x0101


	//----- nvinfo : EIATTR_VRC_CTA_INIT_COUNT
	.align		4
        /*0088*/ 	.byte	0x02, 0x4a
	.zero		1
	.zero		1


	//----- nvinfo : EIATTR_EXIT_INSTR_OFFSETS
	.align		4
        /*008c*/ 	.byte	0x04, 0x1c
        /*008e*/ 	.short	(.L_99 - .L_98)


	//   ....[0]....
.L_98:
        /*0090*/ 	.word	0x00000340


	//   ....[1]....
        /*0094*/ 	.word	0x00001120


	//----- nvinfo : EIATTR_CBANK_PARAM_SIZE
	.align		4
.L_99:
        /*0098*/ 	.byte	0x03, 0x19
        /*009a*/ 	.short	0x0028


	//----- nvinfo : EIATTR_PARAM_CBANK
	.align		4
        /*009c*/ 	.byte	0x04, 0x0a
        /*009e*/ 	.short	(.L_101 - .L_100)
	.align		4
.L_100:
        /*00a0*/ 	.word	index@(.nv.constant0._Z4GZKPPxiS_iiii)
        /*00a4*/ 	.short	0x0380
        /*00a6*/ 	.short	0x0028


	//----- nvinfo : EIATTR_SW_WAR
	.align		4
.L_101:
        /*00a8*/ 	.byte	0x04, 0x36
        /*00aa*/ 	.short	(.L_103 - .L_102)
.L_102:
        /*00ac*/ 	.word	0x00000008
.L_103:


//--------------------- .nv.info._Z5naivePxxS_x   --------------------------
	.section	.nv.info._Z5naivePxxS_x,"",@"SHT_CUDA_INFO"
	.sectionflags	@""
	.align	4


	//----- nvinfo : EIATTR_CUDA_API_VERSION
	.align		4
        /*0000*/ 	.byte	0x04, 0x37
        /*0002*/ 	.short	(.L_105 - .L_104)
.L_104:
        /*0004*/ 	.word	0x00000082


	//----- nvinfo : EIATTR_KPARAM_INFO
	.align		4
.L_105:
        /*0008*/ 	.byte	0x04, 0x17
        /*000a*/ 	.short	(.L_107 - .L_106)
.L_106:
        /*000c*/ 	.word	0x00000000
        /*0010*/ 	.short	0x0003
        /*0012*/ 	.short	0x0018
        /*0014*/ 	.byte	0x00, 0xf0, 0x21, 0x00


	//----- nvinfo : EIATTR_KPARAM_INFO
	.align		4
.L_107:
        /*0018*/ 	.byte	0x04, 0x17
        /*001a*/ 	.short	(.L_109 - .L_108)
.L_108:
        /*001c*/ 	.word	0x00000000
        /*0020*/ 	.short	0x0002
        /*0022*/ 	.short	0x0010
        /*0024*/ 	.byte	0x00, 0xf5, 0x21, 0x00


	//----- nvinfo : EIATTR_KPARAM_INFO
	.align		4
.L_109:
        /*0028*/ 	.byte	0x04, 0x17
        /*002a*/ 	.short	(.L_111 - .L_110)
.L_110:
        /*002c*/ 	.word	0x00000000
        /*0030*/ 	.short	0x0001
        /*0032*/ 	.short	0x0008
        /*0034*/ 	.byte	0x00, 0xf0, 0x21, 0x00


	//----- nvinfo : EIATTR_KPARAM_INFO
	.align		4
.L_111:
        /*0038*/ 	.byte	0x04, 0x17
        /*003a*/ 	.short	(.L_113 - .L_112)
.L_112:
        /*003c*/ 	.word	0x00000000
        /*0040*/ 	.short	0x0000
        /*0042*/ 	.short	0x0000
        /*0044*/ 	.byte	0x00, 0xf5, 0x21, 0x00


	//----- nvinfo : EIATTR_SPARSE_MMA_MASK
	.align		4
.L_113:
        /*0048*/ 	.byte	0x03, 0x50
        /*004a*/ 	.short	0x0000


	//----- nvinfo : EIATTR_MAXREG_COUNT
	.align		4
        /*004c*/ 	.byte	0x03, 0x1b
        /*004e*/ 	.short	0x00ff


	//----- nvinfo : EIATTR_MERCURY_ISA_VERSION
	.align		4
        /*0050*/ 	.byte	0x03, 0x5f
        /*0052*/ 	.short	0x0101


	//----- nvinfo : EIATTR_VRC_CTA_INIT_COUNT
	.align		4
        /*0054*/ 	.byte	0x02, 0x4a
	.zero		1
	.zero		1


	//----- nvinfo : EIATTR_EXIT_INSTR_OFFSETS
	.align		4
        /*0058*/ 	.byte	0x04, 0x1c
        /*005a*/ 	.short	(.L_115 - .L_114)


	//   ....[0]....
.L_114:
        /*005c*/ 	.word	0x00000090


	//   ....[1]....
        /*0060*/ 	.word	0x00000990


	//----- nvinfo : EIATTR_CRS_STACK_SIZE
	.align		4
.L_115:
        /*0064*/ 	.byte	0x04, 0x1e
        /*0066*/ 	.short	(.L_117 - .L_116)
.L_116:
        /*0068*/ 	.word	0x00000000


	//----- nvinfo : EIATTR_CBANK_PARAM_SIZE
	.align		4
.L_117:
        /*006c*/ 	.byte	0x03, 0x19
        /*006e*/ 	.short	0x0020


	//----- nvinfo : EIATTR_PARAM_CBANK
	.align		4
        /*0070*/ 	.byte	0x04, 0x0a
        /*0072*/ 	.short	(.L_119 - .L_118)
	.align		4
.L_118:
        /*0074*/ 	.word	index@(.nv.constant0._Z5naivePxxS_x)
        /*0078*/ 	.short	0x0380
        /*007a*/ 	.short	0x0020


	//----- nvinfo : EIATTR_SW_WAR
	.align		4
.L_119:
        /*007c*/ 	.byte	0x04, 0x36
        /*007e*/ 	.short	(.L_121 - .L_120)
.L_120:
        /*0080*/ 	.word	0x00000008
.L_121:


//--------------------- .nv.info._Z9rearrangePxP9longlong2x --------------------------
	.section	.nv.info._Z9rearrangePxP9longlong2x,"",@"SHT_CUDA_INFO"
	.sectionflags	@""
	.align	4


	//----- nvinfo : EIATTR_CUDA_API_VERSION
	.align		4
        /*0000*/ 	.byte	0x04, 0x37
        /*0002*/ 	.short	(.L_123 - .L_122)
.L_122:
        /*0004*/ 	.word	0x00000082


	//----- nvinfo : EIATTR_KPARAM_INFO
	.align		4
.L_123:
        /*0008*/ 	.byte	0x04, 0x17
        /*000a*/ 	.short	(.L_125 - .L_124)
.L_124:
        /*000c*/ 	.word	0x00000000
        /*0010*/ 	.short	0x0002
        /*0012*/ 	.short	0x0010
        /*0014*/ 	.byte	0x00, 0xf0, 0x21, 0x00


	//----- nvinfo : EIATTR_KPARAM_INFO
	.align		4
.L_125:
        /*0018*/ 	.byte	0x04, 0x17
        /*001a*/ 	.short	(.L_127 - .L_126)
.L_126:
        /*001c*/ 	.word	0x00000000
        /*0020*/ 	.short	0x0001
        /*0022*/ 	.short	0x0008
        /*0024*/ 	.byte	0x00, 0xf5, 0x21, 0x00


	//----- nvinfo : EIATTR_KPARAM_INFO
	.align		4
.L_127:
        /*0028*/ 	.byte	0x04, 0x17
        /*002a*/ 	.short	(.L_129 - .L_128)
.L_128:
        /*002c*/ 	.word	0x00000000
        /*0030*/ 	.short	0x0000
        /*0032*/ 	.short	0x0000
        /*0034*/ 	.byte	0x00, 0xf5, 0x21, 0x00


	//----- nvinfo : EIATTR_SPARSE_MMA_MASK
	.align		4
.L_129:
        /*0038*/ 	.byte	0x03, 0x50
        /*003a*/ 	.short	0x0000


	//----- nvinfo : EIATTR_MAXREG_COUNT
	.align		4
        /*003c*/ 	.byte	0x03, 0x1b
        /*003e*/ 	.short	0x00ff


	//----- nvinfo : EIATTR_MERCURY_ISA_VERSION
	.align		4
        /*0040*/ 	.byte	0x03, 0x5f
        /*0042*/ 	.short	0x0101


	//----- nvinfo : EIATTR_VRC_CTA_INIT_COUNT
	.align		4
        /*0044*/ 	.byte	0x02, 0x4a
	.zero		1
	.zero		1


	//----- nvinfo : EIATTR_EXIT_INSTR_OFFSETS
	.align		4
        /*0048*/ 	.byte	0x04, 0x1c
        /*004a*/ 	.short	(.L_131 - .L_130)


	//   ....[0]....
.L_130:
        /*004c*/ 	.word	0x00000080


	//   ....[1]....
        /*0050*/ 	.word	0x00000160


	//----- nvinfo : EIATTR_CBANK_PARAM_SIZE
	.align		4
.L_131:
        /*0054*/ 	.byte	0x03, 0x19
        /*0056*/ 	.short	0x0018


	//----- nvinfo : EIATTR_PARAM_CBANK
	.align		4
        /*0058*/ 	.byte	0x04, 0x0a
        /*005a*/ 	.short	(.L_133 - .L_132)
	.align		4
.L_132:
        /*005c*/ 	.word	index@(.nv.constant0._Z9rearrangePxP9longlong2x)
        /*0060*/ 	.short	0x0380
        /*0062*/ 	.short	0x0018


	//----- nvinfo : EIATTR_SW_WAR
	.align		4
.L_133:
        /*0064*/ 	.byte	0x04, 0x36
        /*0066*/ 	.short	(.L_135 - .L_134)
.L_134:
        /*0068*/ 	.word	0x00000008
.L_135:


//--------------------- .nv.callgraph             --------------------------
	.section	.nv.callgraph,"",@"SHT_CUDA_CALLGRAPH"
	.align	4
	.sectionentsize	8
	.align		4
        /*0000*/ 	.word	0x00000000
	.align		4
        /*0004*/ 	.word	0xffffffff
	.align		4
        /*0008*/ 	.word	0x00000000
	.align		4
        /*000c*/ 	.word	0xfffffffe
	.align		4
        /*0010*/ 	.word	0x00000000
	.align		4
        /*0014*/ 	.word	0xfffffffd
	.align		4
        /*0018*/ 	.word	0x00000000
	.align		4
        /*001c*/ 	.word	0xfffffffc


//--------------------- .text._Z15FIELD_radix_fftPxS_S_S_jjjj --------------------------
	.section	.text._Z15FIELD_radix_fftPxS_S_S_jjjj,"ax",@progbits
	.align	128
        .global         _Z15FIELD_radix_fftPxS_S_S_jjjj
        .type           _Z15FIELD_radix_fftPxS_S_S_jjjj,@function
        .size           _Z15FIELD_radix_fftPxS_S_S_jjjj,(.L_x_53 - _Z15FIELD_radix_fftPxS_S_S_jjjj)
        .other          _Z15FIELD_radix_fftPxS_S_S_jjjj,@"STO_CUDA_ENTRY STV_DEFAULT"
_Z15FIELD_radix_fftPxS_S_S_jjjj:
.text._Z15FIELD_radix_fftPxS_S_S_jjjj:
[----:B------:R-:W-:Y:S01]  /*0000*/  LDC R1, c[0x0][0x37c] ;  /* 0x0000df00ff017b82 */ /* 0x000fe20000000800 */
[----:B------:R-:W0:Y:S01]  /*0010*/  LDCU UR6, c[0x0][0x360] ;  /* 0x00006c00ff0677ac */ /* 0x000e220008000800 */
[----:B------:R-:W-:-:S06]  /*0020*/  IMAD.MOV.U32 R0, RZ, RZ, 0x1 ;  /* 0x00000001ff007424 */ /* 0x000fcc00078e00ff */
[----:B------:R-:W1:Y:S01]  /*0030*/  S2UR UR7, SR_CTAID.X ;  /* 0x00000000000779c3 */ /* 0x000e620000002500 */
[----:B------:R-:W2:Y:S01]  /*0040*/  S2R R6, SR_TID.X ;  /* 0x0000000000067919 */ /* 0x000ea20000002100 */
[----:B------:R-:W3:Y:S01]  /*0050*/  LDCU UR10, c[0x0][0x3a8] ;  /* 0x00007500ff0a77ac */ /* 0x000ee20008000800 */
[----:B------:R-:W4:Y:S05]  /*0060*/  LDCU.64 UR4, c[0x0][0x3a0] ;  /* 0x00007400ff0477ac */ /* 0x000f2a0008000a00 */
[----:B------:R-:W5:Y:S01]  /*0070*/  LDC.64 R10, c[0x0][0x388] ;  /* 0x0000e200ff0a7b82 */ /* 0x000f620000000a00 */
[----:B------:R-:W1:Y:S01]  /*0080*/  LDCU.64 UR8, c[0x0][0x358] ;  /* 0x00006b00ff0877ac */ /* 0x000e620008000a00 */
[----:B0-----:R-:W0:Y:S01]  /*0090*/  I2F.U32.RP R4, UR6 ;  /* 0x0000000600047d06 */ /* 0x001e220008209000 */
[----:B------:R-:W-:-:S02]  /*00a0*/  ISETP.NE.U32.AND P2, PT, RZ, UR6, PT ;  /* 0x00000006ff007c0c */ /* 0x000fc4000bf45070 */
[----:B---3--:R-:W-:Y:S01]  /*00b0*/  SHF.L.U32 R0, R0, UR10, RZ ;  /* 0x0000000a00007c19 */ /* 0x008fe200080006ff */
[----:B----4-:R-:W-:-:S04]  /*00c0*/  USHF.R.U32.HI UR4, URZ, UR5, UR4 ;  /* 0x00000005ff047299 */ /* 0x010fc80008011604 */
[----:B------:R-:W-:Y:S01]  /*00d0*/  USHF.R.U32.HI UR4, URZ, UR10, UR4 ;  /* 0x0000000aff047299 */ /* 0x000fe20008011604 */
[----:B0-----:R-:W0:Y:S02]  /*00e0*/  MUFU.RCP R4, R4 ;  /* 0x0000000400047308 */ /* 0x001e240000001000 */
[----:B0-----:R-:W-:-:S06]  /*00f0*/  VIADD R2, R4, 0xffffffe ;  /* 0x0ffffffe04027836 */ /* 0x001fcc0000000000 */
[----:B------:R0:W3:Y:S02]  /*0100*/  F2I.FTZ.U32.TRUNC.NTZ R3, R2 ;  /* 0x0000000200037305 */ /* 0x0000e4000021f000 */
[----:B0-----:R-:W-:Y:S02]  /*0110*/  IMAD.MOV.U32 R2, RZ, RZ, RZ ;  /* 0x000000ffff027224 */ /* 0x001fe400078e00ff */
[----:B---3--:R-:W-:-:S04]  /*0120*/  IMAD.MOV R5, RZ, RZ, -R3 ;  /* 0x000000ffff057224 */ /* 0x008fc800078e0a03 */
[----:B------:R-:W-:-:S04]  /*0130*/  IMAD R5, R5, UR6, RZ ;  /* 0x0000000605057c24 */ /* 0x000fc8000f8e02ff */
[----:B------:R-:W-:-:S06]  /*0140*/  IMAD.HI.U32 R3, R3, R5, R2 ;  /* 0x0000000503037227 */ /* 0x000fcc00078e0002 */
[----:B------:R-:W-:-:S04]  /*0150*/  IMAD.HI.U32 R9, R3, R0, RZ ;  /* 0x0000000003097227 */ /* 0x000fc800078e00ff */
[----:B------:R-:W-:-:S04]  /*0160*/  IMAD.MOV R3, RZ, RZ, -R9 ;  /* 0x000000ffff037224 */ /* 0x000fc800078e0a09 */
[----:B------:R-:W-:-:S05]  /*0170*/  IMAD R0, R3, UR6, R0 ;  /* 0x0000000603007c24 */ /* 0x000fca000f8e0200 */
[----:B------:R-:W-:-:S13]  /*0180*/  ISETP.GE.U32.AND P0, PT, R0, UR6, PT ;  /* 0x0000000600007c0c */ /* 0x000fda000bf06070 */
[----:B------:R-:W-:Y:S02]  /*0190*/  @P0 VIADD R0, R0, -UR6 ;  /* 0x8000000600000c36 */ /* 0x000fe40008000000 */
[----:B------:R-:W-:-:S03]  /*01a0*/  @P0 VIADD R9, R9, 0x1 ;  /* 0x0000000109090836 */ /* 0x000fc60000000000 */
[----:B------:R-:W-:Y:S01]  /*01b0*/  ISETP.GE.U32.AND P1, PT, R0, UR6, PT ;  /* 0x0000000600007c0c */ /* 0x000fe2000bf26070 */
[----:B------:R-:W-:-:S05]  /*01c0*/  IMAD.MOV.U32 R0, RZ, RZ, -0x1 ;  /* 0xffffffffff007424 */ /* 0x000fca00078e00ff */
[----:B------:R-:W-:-:S04]  /*01d0*/  SHF.L.U32 R0, R0, UR5, RZ ;  /* 0x0000000500007c19 */ /* 0x000fc800080006ff */
[----:B-1----:R-:W-:-:S03]  /*01e0*/  LOP3.LUT R0, R0, UR7, RZ, 0xc, !PT ;  /* 0x0000000700007c12 */ /* 0x002fc6000f8e0cff */
[----:B------:R-:W-:Y:S01]  /*01f0*/  @P1 VIADD R9, R9, 0x1 ;  /* 0x0000000109091836 */ /* 0x000fe20000000000 */
[C---:B------:R-:W-:Y:S01]  /*0200*/  IADD3 R2, PT, PT, -R0.reuse, UR7, RZ ;  /* 0x0000000700027c10 */ /* 0x040fe2000fffe1ff */
[----:B------:R-:W-:Y:S01]  /*0210*/  IMAD R4, R0, UR4, RZ ;  /* 0x0000000400047c24 */ /* 0x000fe2000f8e02ff */
[----:B------:R-:W-:Y:S02]  /*0220*/  @!P2 LOP3.LUT R9, RZ, UR6, RZ, 0x33, !PT ;  /* 0x00000006ff09ac12 */ /* 0x000fe4000f8e33ff */
[----:B------:R-:W-:Y:S01]  /*0230*/  SHF.L.U32 R3, R2, UR10, RZ ;  /* 0x0000000a02037c19 */ /* 0x000fe200080006ff */
[----:B------:R-:W-:Y:S01]  /*0240*/  IMAD.MOV.U32 R2, RZ, RZ, 0x1 ;  /* 0x00000001ff027424 */ /* 0x000fe200078e00ff */
[----:B------:R-:W-:-:S03]  /*0250*/  ISETP.NE.AND P0, PT, R4, RZ, PT ;  /* 0x000000ff0400720c */ /* 0x000fc60003f05270 */
[----:B------:R-:W-:Y:S02]  /*0260*/  IMAD.IADD R3, R0, 0x1, R3 ;  /* 0x0000000100037824 */ /* 0x000fe400078e0203 */
[----:B--2---:R-:W-:Y:S02]  /*0270*/  IMAD R0, R9, R6, RZ ;  /* 0x0000000609007224 */ /* 0x004fe400078e02ff */
[----:B-----5:R-:W-:-:S04]  /*0280*/  IMAD.WIDE.U32 R10, R3, 0x8, R10 ;  /* 0x00000008030a7825 */ /* 0x020fc800078e000a */
[----:B------:R-:W-:Y:S02]  /*0290*/  IMAD.MOV.U32 R3, RZ, RZ, RZ ;  /* 0x000000ffff037224 */ /* 0x000fe400078e00ff */
[----:B------:R-:W-:Y:S01]  /*02a0*/  IMAD.IADD R5, R9, 0x1, R0 ;  /* 0x0000000109057824 */ /* 0x000fe200078e0200 */
[----:B------:R-:W-:Y:S06]  /*02b0*/  @!P0 BRA `(.L_x_0) ;  /* 0x00000000008c8947 */ /* 0x000fec0003800000 */
[----:B------:R-:W0:Y:S01]  /*02c0*/  LDC.64 R6, c[0x0][0x398] ;  /* 0x0000e600ff067b82 */ /* 0x000e220000000a00 */
[----:B------:R-:W-:Y:S02]  /*02d0*/  IMAD.MOV.U32 R2, RZ, RZ, 0x1 ;  /* 0x00000001ff027424 */ /* 0x000fe400078e00ff */
[----:B------:R-:W-:Y:S02]  /*02e0*/  IMAD.MOV.U32 R3, RZ, RZ, RZ ;  /* 0x000000ffff037224 */ /* 0x000fe400078e00ff */
[----:B------:R-:W-:-:S07]  /*02f0*/  IMAD.MOV.U32 R15, RZ, RZ, RZ ;  /* 0x000000ffff0f7224 */ /* 0x000fce00078e00ff */
.L_x_2:
[C---:B------:R-:W-:Y:S02]  /*0300*/  LOP3.LUT R8, R4.reuse, 0x1, RZ, 0xc0, !PT ;  /* 0x0000000104087812 */ /* 0x040fe400078ec0ff */
[----:B------:R-:W-:Y:S02]  /*0310*/  ISETP.GE.U32.AND P0, PT, R4, 0x2, PT ;  /* 0x000000020400780c */ /* 0x000fe40003f06070 */
[----:B------:R-:W-:Y:S02]  /*0320*/  ISETP.NE.U32.AND P1, PT, R8, 0x1, PT ;  /* 0x000000010800780c */ /* 0x000fe40003f25070 */
[----:B------:R-:W-:-:S11]  /*0330*/  SHF.R.U32.HI R4, RZ, 0x1, R4 ;  /* 0x00000001ff047819 */ /* 0x000fd60000011604 */
[----:B------:R-:W-:Y:S05]  /*0340*/  @P1 BRA `(.L_x_1) ;  /* 0x0000000000601947 */ /* 0x000fea0003800000 */
[----:B0-----:R-:W-:-:S06]  /*0350*/  IMAD.WIDE.U32 R16, R15, 0x8, R6 ;  /* 0x000000080f107825 */ /* 0x001fcc00078e0006 */
[----:B------:R-:W2:Y:S02]  /*0360*/  LDG.E.64 R16, desc[UR8][R16.64] ;  /* 0x0000000810107981 */ /* 0x000ea4000c1e1b00 */
[-C--:B--2---:R-:W-:Y:S02]  /*0370*/  IMAD R8, R17, R2.reuse, RZ ;  /* 0x0000000211087224 */ /* 0x084fe400078e02ff */
[----:B------:R-:W-:-:S04]  /*0380*/  IMAD.WIDE.U32 R12, R16, R2, RZ ;  /* 0x00000002100c7225 */ /* 0x000fc800078e00ff */
[----:B------:R-:W-:-:S04]  /*0390*/  IMAD R3, R16, R3, R8 ;  /* 0x0000000310037224 */ /* 0x000fc800078e0208 */
[----:B------:R-:W-:-:S04]  /*03a0*/  IMAD.IADD R13, R13, 0x1, R3 ;  /* 0x000000010d0d7824 */ /* 0x000fc800078e0203 */
[C---:B------:R-:W-:Y:S01]  /*03b0*/  IMAD.WIDE.U32 R2, R13.reuse, -0x7829cba9, RZ ;  /* 0x87d634570d027825 */ /* 0x040fe200078e00ff */
[----:B------:R-:W-:-:S03]  /*03c0*/  ISETP.LT.AND P2, PT, R13, RZ, PT ;  /* 0x000000ff0d00720c */ /* 0x000fc60003f41270 */
[----:B------:R-:W-:-:S04]  /*03d0*/  IMAD.WIDE.U32 R18, P1, R12, 0x49249246, R2 ;  /* 0x492492460c127825 */ /* 0x000fc80007820002 */
[----:B------:R-:W-:-:S04]  /*03e0*/  IMAD.WIDE.U32 R2, R12, -0x7829cba9, RZ ;  /* 0x87d634570c027825 */ /* 0x000fc800078e00ff */
[----:B------:R-:W-:Y:S01]  /*03f0*/  IMAD.X R21, RZ, RZ, RZ, P1 ;  /* 0x000000ffff157224 */ /* 0x000fe200008e06ff */
[----:B------:R-:W-:Y:S01]  /*0400*/  IADD3 RZ, P1, PT, R3, R18, RZ ;  /* 0x0000001203ff7210 */ /* 0x000fe20007f3e0ff */
[----:B------:R-:W-:-:S04]  /*0410*/  IMAD.MOV.U32 R20, RZ, RZ, R19 ;  /* 0x000000ffff147224 */ /* 0x000fc800078e0013 */
[----:B------:R-:W-:-:S03]  /*0420*/  IMAD.WIDE.U32.X R2, R13, 0x49249246, R20, P1 ;  /* 0x492492460d027825 */ /* 0x000fc600008e0414 */
[----:B------:R-:W-:-:S04]  /*0430*/  IADD3 R17, P1, PT, R2, 0x7829cba9, RZ ;  /* 0x7829cba902117810 */ /* 0x000fc80007f3e0ff */
[----:B------:R-:W-:Y:S02]  /*0440*/  IADD3.X R19, PT, PT, R3, -0x49249247, RZ, P1, !PT ;  /* 0xb6db6db903137810 */ /* 0x000fe40000ffe4ff */
[----:B------:R-:W-:Y:S02]  /*0450*/  SEL R17, R17, R2, P2 ;  /* 0x0000000211117207 */ /* 0x000fe40001000000 */
[----:B------:R-:W-:-:S04]  /*0460*/  SEL R2, R19, R3, P2 ;  /* 0x0000000313027207 */ /* 0x000fc80001000000 */
[----:B------:R-:W-:-:S04]  /*0470*/  SHF.R.S64 R17, R17, 0x1b, R2 ;  /* 0x0000001b11117819 */ /* 0x000fc80000001002 */
[----:B------:R-:W-:-:S04]  /*0480*/  LEA.HI R17, P1, R2, R17, RZ, 0x1 ;  /* 0x0000001102117211 */ /* 0x000fc800078308ff */
[----:B------:R-:W-:Y:S01]  /*0490*/  LEA.HI.X.SX32 R8, R2, RZ, 0x5, P1 ;  /* 0x000000ff02087211 */ /* 0x000fe200008f2eff */
[----:B------:R-:W-:-:S04]  /*04a0*/  IMAD.WIDE.U32 R2, R17, -0x1c000001, R12 ;  /* 0xe3ffffff11027825 */ /* 0x000fc800078e000c */
[----:B------:R-:W-:-:S05]  /*04b0*/  IMAD R8, R8, -0x1c000001, RZ ;  /* 0xe3ffffff08087824 */ /* 0x000fca00078e02ff */
[----:B------:R-:W-:-:S07]  /*04c0*/  IADD3 R3, PT, PT, R3, -R17, R8 ;  /* 0x8000001103037210 */ /* 0x000fce0007ffe008 */
.L_x_1:
[----:B------:R-:W-:Y:S01]  /*04d0*/  VIADD R15, R15, 0x1 ;  /* 0x000000010f0f7836 */ /* 0x000fe20000000000 */
[----:B------:R-:W-:Y:S06]  /*04e0*/  @P0 BRA `(.L_x_2) ;  /* 0xfffffffc00840947 */ /* 0x000fec000383ffff */
.L_x_0:
[----:B------:R-:W-:Y:S01]  /*04f0*/  ISETP.NE.AND P0, PT, R0, RZ, PT ;  /* 0x000000ff0000720c */ /* 0x000fe20003f05270 */
[----:B------:R-:W-:Y:S01]  /*0500*/  BSSY.RECONVERGENT B0, `(.L_x_3) ;  /* 0x0000039000007945 */ /* 0x000fe20003800200 */
[----:B------:R-:W-:Y:S02]  /*0510*/  HFMA2 R25, -RZ, RZ, 0, 0 ;  /* 0x00000000ff197431 */ /* 0x000fe400000001ff */
[----:B------:R-:W-:-:S09]  /*0520*/  IMAD.MOV.U32 R8, RZ, RZ, 0x1 ;  /* 0x00000001ff087424 */ /* 0x000fd200078e00ff */
[----:B------:R-:W-:Y:S05]  /*0530*/  @!P0 BRA `(.L_x_4) ;  /* 0x0000000000d48947 */ /* 0x000fea0003800000 */
[----:B------:R-:W-:Y:S02]  /*0540*/  IMAD.MOV.U32 R8, RZ, RZ, 0x1 ;  /* 0x00000001ff087424 */ /* 0x000fe400078e00ff */
[----:B------:R-:W-:Y:S02]  /*0550*/  IMAD.MOV.U32 R25, RZ, RZ, RZ ;  /* 0x000000ffff197224 */ /* 0x000fe400078e00ff */
[----:B------:R-:W-:Y:S02]  /*0560*/  IMAD.MOV.U32 R16, RZ, RZ, R2 ;  /* 0x000000ffff107224 */ /* 0x000fe400078e0002 */
[----:B------:R-:W-:Y:S02]  /*0570*/  IMAD.MOV.U32 R17, RZ, RZ, R3 ;  /* 0x000000ffff117224 */ /* 0x000fe400078e0003 */
[----:B------:R-:W-:-:S07]  /*0580*/  IMAD.MOV.U32 R4, RZ, RZ, R0 ;  /* 0x000000ffff047224 */ /* 0x000fce00078e0000 */
.L_x_7:
[-C--:B------:R-:W-:Y:S01]  /*0590*/  IMAD R12, R17, R16.reuse, RZ ;  /* 0x00000010110c7224 */ /* 0x080fe200078e02ff */
[----:B------:R-:W-:Y:S01]  /*05a0*/  BSSY.RECONVERGENT B1, `(.L_x_5) ;  /* 0x000002b000017945 */ /* 0x000fe20003800200 */
[----:B0-----:R-:W-:-:S04]  /*05b0*/  IMAD.WIDE.U32 R6, R16, R16, RZ ;  /* 0x0000001010067225 */ /* 0x001fc800078e00ff */
[----:B------:R-:W-:Y:S02]  /*05c0*/  IMAD R13, R16, R17, R12 ;  /* 0x00000011100d7224 */ /* 0x000fe400078e020c */
[----:B------:R-:W-:-:S04]  /*05d0*/  IMAD.WIDE.U32 R14, R6, -0x7829cba9, RZ ;  /* 0x87d63457060e7825 */ /* 0x000fc800078e00ff */
[----:B------:R-:W-:-:S04]  /*05e0*/  IMAD.IADD R7, R7, 0x1, R13 ;  /* 0x0000000107077824 */ /* 0x000fc800078e020d */
[----:B------:R-:W-:-:S04]  /*05f0*/  IMAD.WIDE.U32 R12, R7, -0x7829cba9, RZ ;  /* 0x87d63457070c7825 */ /* 0x000fc800078e00ff */
[----:B------:R-:W-:-:S04]  /*0600*/  IMAD.WIDE.U32 R12, P0, R6, 0x49249246, R12 ;  /* 0x49249246060c7825 */ /* 0x000fc8000780000c */
[----:B------:R-:W-:Y:S01]  /*0610*/  IMAD.X R19, RZ, RZ, RZ, P0 ;  /* 0x000000ffff137224 */ /* 0x000fe200000e06ff */
[----:B------:R-:W-:Y:S01]  /*0620*/  IADD3 RZ, P0, PT, R15, R12, RZ ;  /* 0x0000000c0fff7210 */ /* 0x000fe20007f1e0ff */
[----:B------:R-:W-:Y:S01]  /*0630*/  IMAD.MOV.U32 R18, RZ, RZ, R13 ;  /* 0x000000ffff127224 */ /* 0x000fe200078e000d */
[----:B------:R-:W-:-:S03]  /*0640*/  LOP3.LUT R12, R4, 0x1, RZ, 0xc0, !PT ;  /* 0x00000001040c7812 */ /* 0x000fc600078ec0ff */
[----:B------:R-:W-:Y:S01]  /*0650*/  IMAD.WIDE.U32.X R18, R7, 0x49249246, R18, P0 ;  /* 0x4924924607127825 */ /* 0x000fe200000e0412 */
[----:B------:R-:W-:Y:S02]  /*0660*/  ISETP.NE.U32.AND P1, PT, R12, 0x1, PT ;  /* 0x000000010c00780c */ /* 0x000fe40003f25070 */
[----:B------:R-:W-:Y:S02]  /*0670*/  ISETP.GE.U32.AND P0, PT, R4, 0x2, PT ;  /* 0x000000020400780c */ /* 0x000fe40003f06070 */
[--C-:B------:R-:W-:Y:S02]  /*0680*/  SHF.R.U64 R15, R18, 0x1b, R19.reuse ;  /* 0x0000001b120f7819 */ /* 0x100fe40000001213 */
[----:B------:R-:W-:Y:S02]  /*0690*/  SHF.R.U32.HI R14, RZ, 0x1b, R19 ;  /* 0x0000001bff0e7819 */ /* 0x000fe40000011613 */
[----:B------:R-:W-:Y:S01]  /*06a0*/  SHF.R.U32.HI R4, RZ, 0x1, R4 ;  /* 0x00000001ff047819 */ /* 0x000fe20000011604 */
[----:B------:R-:W-:-:S04]  /*06b0*/  IMAD.WIDE.U32 R6, R15, -0x1c000001, R6 ;  /* 0xe3ffffff0f067825 */ /* 0x000fc800078e0006 */
[----:B------:R-:W-:Y:S01]  /*06c0*/  IMAD R14, R14, -0x1c000001, RZ ;  /* 0xe3ffffff0e0e7824 */ /* 0x000fe200078e02ff */
[----:B------:R-:W-:Y:S06]  /*06d0*/  @P1 BRA `(.L_x_6) ;  /* 0x00000000005c1947 */ /* 0x000fec0003800000 */
[-C--:B------:R-:W-:Y:S02]  /*06e0*/  IMAD R25, R25, R16.reuse, RZ ;  /* 0x0000001019197224 */ /* 0x080fe400078e02ff */
[----:B------:R-:W-:-:S04]  /*06f0*/  IMAD.WIDE.U32 R12, R8, R16, RZ ;  /* 0x00000010080c7225 */ /* 0x000fc800078e00ff */
[----:B------:R-:W-:Y:S02]  /*0700*/  IMAD R25, R17, R8, R25 ;  /* 0x0000000811197224 */ /* 0x000fe400078e0219 */
[----:B------:R-:W-:-:S04]  /*0710*/  IMAD.WIDE.U32 R18, R12, -0x7829cba9, RZ ;  /* 0x87d634570c127825 */ /* 0x000fc800078e00ff */
[----:B------:R-:W-:-:S04]  /*0720*/  IMAD.IADD R13, R13, 0x1, R25 ;  /* 0x000000010d0d7824 */ /* 0x000fc800078e0219 */
[C---:B------:R-:W-:Y:S01]  /*0730*/  IMAD.WIDE.U32 R16, R13.reuse, -0x7829cba9, RZ ;  /* 0x87d634570d107825 */ /* 0x040fe200078e00ff */
[----:B------:R-:W-:-:S03]  /*0740*/  ISETP.LT.AND P2, PT, R13, RZ, PT ;  /* 0x000000ff0d00720c */ /* 0x000fc60003f41270 */
[----:B------:R-:W-:-:S04]  /*0750*/  IMAD.WIDE.U32 R16, P1, R12, 0x49249246, R16 ;  /* 0x492492460c107825 */ /* 0x000fc80007820010 */
        /* <DEDUP_REMOVED lines=12> */
[----:B------:R-:W-:Y:S02]  /*0820*/  IMAD R16, R8, -0x1c000001, RZ ;  /* 0xe3ffffff08107824 */ /* 0x000fe400078e02ff */
[----:B------:R-:W-:-:S03]  /*0830*/  IMAD.MOV.U32 R8, RZ, RZ, R12 ;  /* 0x000000ffff087224 */ /* 0x000fc600078e000c */
[----:B------:R-:W-:-:S07]  /*0840*/  IADD3 R25, PT, PT, R13, -R25, R16 ;  /* 0x800000190d197210 */ /* 0x000fce0007ffe010 */
.L_x_6:
[----:B------:R-:W-:Y:S05]  /*0850*/  BSYNC.RECONVERGENT B1 ;  /* 0x0000000000017941 */ /* 0x000fea0003800200 */
.L_x_5:
[----:B------:R-:W-:Y:S01]  /*0860*/  IADD3 R17, PT, PT, R7, -R15, R14 ;  /* 0x8000000f07117210 */ /* 0x000fe20007ffe00e */
[----:B------:R-:W-:Y:S01]  /*0870*/  IMAD.MOV.U32 R16, RZ, RZ, R6 ;  /* 0x000000ffff107224 */ /* 0x000fe200078e0006 */
[----:B------:R-:W-:Y:S06]  /*0880*/  @P0 BRA `(.L_x_7) ;  /* 0xfffffffc00400947 */ /* 0x000fec000383ffff */
.L_x_4:
[----:B------:R-:W-:Y:S05]  /*0890*/  BSYNC.RECONVERGENT B0 ;  /* 0x0000000000007941 */ /* 0x000fea0003800200 */
.L_x_3:
[----:B------:R-:W-:Y:S01]  /*08a0*/  ISETP.GE.U32.AND P0, PT, R0, R5, PT ;  /* 0x000000050000720c */ /* 0x000fe20003f06070 */
[----:B------:R-:W1:Y:S01]  /*08b0*/  LDCU.64 UR12, c[0x0][0x380] ;  /* 0x00007000ff0c77ac */ /* 0x000e620008000a00 */
[----:B------:R-:W-:Y:S11]  /*08c0*/  BSSY.RECONVERGENT B0, `(.L_x_8) ;  /* 0x000011f000007945 */ /* 0x000ff60003800200 */
[----:B------:R-:W-:Y:S05]  /*08d0*/  @P0 BRA `(.L_x_9) ;  /* 0x0000001000740947 */ /* 0x000fea0003800000 */
[----:B0-----:R-:W0:Y:S01]  /*08e0*/  LDC R7, c[0x0][0x3a0] ;  /* 0x0000e800ff077b82 */ /* 0x001e220000000800 */
[----:B------:R-:W0:Y:S01]  /*08f0*/  LDCU UR4, c[0x0][0x3a8] ;  /* 0x00007500ff0477ac */ /* 0x000e220008000800 */
[C---:B------:R-:W-:Y:S01]  /*0900*/  LOP3.LUT P1, R6, R9.reuse, 0x3, RZ, 0xc0, !PT ;  /* 0x0000000309067812 */ /* 0x040fe2000782c0ff */
[----:B------:R-:W-:-:S05]  /*0910*/  VIADD R4, R9, 0xffffffff ;  /* 0xffffffff09047836 */ /* 0x000fca0000000000 */
[----:B------:R-:W-:Y:S01]  /*0920*/  ISETP.GE.U32.AND P0, PT, R4, 0x3, PT ;  /* 0x000000030400780c */ /* 0x000fe20003f06070 */
[----:B------:R-:W-:Y:S01]  /*0930*/  IMAD.MOV.U32 R4, RZ, RZ, R0 ;  /* 0x000000ffff047224 */ /* 0x000fe200078e0000 */
[----:B0-----:R-:W-:-:S05]  /*0940*/  SHF.R.U32.HI R9, RZ, UR4, R7 ;  /* 0x00000004ff097c19 */ /* 0x001fca0008011607 */
[----:B------:R-:W-:Y:S06]  /*0950*/  @!P1 BRA `(.L_x_10) ;  /* 0x0000000000fc9947 */ /* 0x000fec0003800000 */
[----:B------:R-:W0:Y:S01]  /*0960*/  S2UR UR5, SR_CgaCtaId ;  /* 0x00000000000579c3 */ /* 0x000e220000008800 */
[----:B------:R-:W-:Y:S01]  /*0970*/  UMOV UR4, 0x400 ;  /* 0x0000040000047882 */ /* 0x000fe20000000000 */
[----:B------:R-:W-:Y:S01]  /*0980*/  IMAD.MOV.U32 R4, RZ, RZ, R0 ;  /* 0x000000ffff047224 */ /* 0x000fe200078e0000 */
[----:B------:R-:W2:Y:S01]  /*0990*/  LDCU.64 UR10, c[0x0][0x380] ;  /* 0x00007000ff0a77ac */ /* 0x000ea20008000a00 */
[----:B0-----:R-:W-:-:S03]  /*09a0*/  ULEA UR5, UR5, UR4, 0x18 ;  /* 0x0000000405057291 */ /* 0x001fc6000f8ec0ff */
[----:B--2---:R-:W-:-:S09]  /*09b0*/  UMOV UR4, URZ ;  /* 0x000000ff00047c82 */ /* 0x004fd20008000000 */
.L_x_11:
[----:B------:R-:W-:-:S05]  /*09c0*/  IMAD R7, R4, R9, RZ ;  /* 0x0000000904077224 */ /* 0x000fca00078e02ff */
[----:B------:R-:W-:-:S05]  /*09d0*/  IADD3 R7, P1, PT, R7, UR7, RZ ;  /* 0x0000000707077c10 */ /* 0x000fca000ff3e0ff */
[----:B------:R-:W-:Y:S01]  /*09e0*/  IMAD.X R12, RZ, RZ, RZ, P1 ;  /* 0x000000ffff0c7224 */ /* 0x000fe200008e06ff */
[----:B------:R-:W-:-:S04]  /*09f0*/  LEA R20, P1, R7, UR10, 0x3 ;  /* 0x0000000a07147c11 */ /* 0x000fc8000f8218ff */
[----:B------:R-:W-:-:S05]  /*0a00*/  LEA.HI.X R21, R7, UR11, R12, 0x3, P1 ;  /* 0x0000000b07157c11 */ /* 0x000fca00088f1c0c */
[----:B------:R-:W2:Y:S01]  /*0a10*/  LDG.E.64 R14, desc[UR8][R20.64] ;  /* 0x00000008140e7981 */ /* 0x000ea2000c1e1b00 */
[----:B------:R-:W-:Y:S01]  /*0a20*/  UIADD3 UR4, UPT, UPT, UR4, 0x1, URZ ;  /* 0x0000000104047890 */ /* 0x000fe2000fffe0ff */
[-C--:B--2---:R-:W-:Y:S02]  /*0a30*/  IMAD R7, R15, R8.reuse, RZ ;  /* 0x000000080f077224 */ /* 0x084fe400078e02ff */
[----:B------:R-:W-:-:S04]  /*0a40*/  IMAD.WIDE.U32 R12, R14, R8, RZ ;  /* 0x000000080e0c7225 */ /* 0x000fc800078e00ff */
[----:B------:R-:W-:Y:S02]  /*0a50*/  IMAD R7, R14, R25, R7 ;  /* 0x000000190e077224 */ /* 0x000fe400078e0207 */
[----:B------:R-:W-:-:S04]  /*0a60*/  IMAD.WIDE.U32 R18, R12, -0x7829cba9, RZ ;  /* 0x87d634570c127825 */ /* 0x000fc800078e00ff */
[----:B------:R-:W-:Y:S02]  /*0a70*/  IMAD.IADD R13, R13, 0x1, R7 ;  /* 0x000000010d0d7824 */ /* 0x000fe400078e0207 */
[----:B------:R-:W-:Y:S02]  /*0a80*/  IMAD R25, R25, R2, RZ ;  /* 0x0000000219197224 */ /* 0x000fe400078e02ff */
[C---:B------:R-:W-:Y:S01]  /*0a90*/  IMAD.WIDE.U32 R16, R13.reuse, -0x7829cba9, RZ ;  /* 0x87d634570d107825 */ /* 0x040fe200078e00ff */
[----:B------:R-:W-:-:S03]  /*0aa0*/  ISETP.LT.AND P2, PT, R13, RZ, PT ;  /* 0x000000ff0d00720c */ /* 0x000fc60003f41270 */
[----:B------:R-:W-:Y:S02]  /*0ab0*/  IMAD R25, R3, R8, R25 ;  /* 0x0000000803197224 */ /* 0x000fe400078e0219 */
[----:B------:R-:W-:-:S04]  /*0ac0*/  IMAD.WIDE.U32 R16, P1, R12, 0x49249246, R16 ;  /* 0x492492460c107825 */ /* 0x000fc80007820010 */
[----:B------:R-:W-:Y:S01]  /*0ad0*/  IMAD.WIDE.U32 R14, R8, R2, RZ ;  /* 0x00000002080e7225 */ /* 0x000fe200078e00ff */
[----:B------:R-:W-:Y:S02]  /*0ae0*/  IADD3.X R21, PT, PT, RZ, RZ, RZ, P1, !PT ;  /* 0x000000ffff157210 */ /* 0x000fe40000ffe4ff */
[----:B------:R-:W-:Y:S01]  /*0af0*/  IADD3 RZ, P1, PT, R19, R16, RZ ;  /* 0x0000001013ff7210 */ /* 0x000fe20007f3e0ff */
[----:B------:R-:W-:Y:S02]  /*0b00*/  IMAD.MOV.U32 R20, RZ, RZ, R17 ;  /* 0x000000ffff147224 */ /* 0x000fe400078e0011 */
[----:B------:R-:W-:Y:S02]  /*0b10*/  IMAD.IADD R15, R15, 0x1, R25 ;  /* 0x000000010f0f7824 */ /* 0x000fe400078e0219 */
[----:B------:R-:W-:-:S04]  /*0b20*/  IMAD.WIDE.U32.X R20, R13, 0x49249246, R20, P1 ;  /* 0x492492460d147825 */ /* 0x000fc800008e0414 */
[----:B------:R-:W-:Y:S01]  /*0b30*/  IMAD.WIDE.U32 R16, R15, -0x7829cba9, RZ ;  /* 0x87d634570f107825 */ /* 0x000fe200078e00ff */
[----:B------:R-:W-:-:S03]  /*0b40*/  IADD3 R7, P1, PT, R20, 0x7829cba9, RZ ;  /* 0x7829cba914077810 */ /* 0x000fc60007f3e0ff */
[C---:B------:R-:W-:Y:S01]  /*0b50*/  IMAD.WIDE.U32 R18, R14.reuse, -0x7829cba9, RZ ;  /* 0x87d634570e127825 */ /* 0x040fe200078e00ff */
[----:B------:R-:W-:Y:S02]  /*0b60*/  IADD3.X R23, PT, PT, R21, -0x49249247, RZ, P1, !PT ;  /* 0xb6db6db915177810 */ /* 0x000fe40000ffe4ff */
[----:B------:R-:W-:Y:S01]  /*0b70*/  SEL R8, R7, R20, P2 ;  /* 0x0000001407087207 */ /* 0x000fe20001000000 */
[----:B------:R-:W-:Y:S01]  /*0b80*/  IMAD.WIDE.U32 R16, P3, R14, 0x49249246, R16 ;  /* 0x492492460e107825 */ /* 0x000fe20007860010 */
[----:B------:R-:W-:-:S03]  /*0b90*/  SEL R7, R23, R21, P2 ;  /* 0x0000001517077207 */ /* 0x000fc60001000000 */
[----:B------:R-:W-:Y:S01]  /*0ba0*/  IMAD.X R21, RZ, RZ, RZ, P3 ;  /* 0x000000ffff157224 */ /* 0x000fe200018e06ff */
[----:B------:R-:W-:Y:S01]  /*0bb0*/  IADD3 RZ, P1, PT, R19, R16, RZ ;  /* 0x0000001013ff7210 */ /* 0x000fe20007f3e0ff */
[----:B------:R-:W-:Y:S01]  /*0bc0*/  IMAD.MOV.U32 R20, RZ, RZ, R17 ;  /* 0x000000ffff147224 */ /* 0x000fe200078e0011 */
[----:B------:R-:W-:-:S03]  /*0bd0*/  SHF.R.S64 R8, R8, 0x1b, R7 ;  /* 0x0000001b08087819 */ /* 0x000fc60000001007 */
[----:B------:R-:W-:Y:S01]  /*0be0*/  IMAD.WIDE.U32.X R20, R15, 0x49249246, R20, P1 ;  /* 0x492492460f147825 */ /* 0x000fe200008e0414 */
[----:B------:R-:W-:Y:S02]  /*0bf0*/  LEA.HI R17, P1, R7, R8, RZ, 0x1 ;  /* 0x0000000807117211 */ /* 0x000fe400078308ff */
[----:B------:R-:W-:-:S03]  /*0c00*/  IADD3 R25, P2, PT, R20, 0x7829cba9, RZ ;  /* 0x7829cba914197810 */ /* 0x000fc60007f5e0ff */
[----:B------:R-:W-:Y:S01]  /*0c10*/  IMAD.WIDE.U32 R12, R17, -0x1c000001, R12 ;  /* 0xe3ffffff110c7825 */ /* 0x000fe200078e000c */
[----:B------:R-:W-:Y:S02]  /*0c20*/  LEA.HI.X.SX32 R7, R7, RZ, 0x5, P1 ;  /* 0x000000ff07077211 */ /* 0x000fe400008f2eff */
[----:B------:R-:W-:Y:S02]  /*0c30*/  ISETP.LT.AND P1, PT, R15, RZ, PT ;  /* 0x000000ff0f00720c */ /* 0x000fe40003f21270 */
[----:B------:R-:W-:Y:S01]  /*0c40*/  IADD3.X R19, PT, PT, R21, -0x49249247, RZ, P2, !PT ;  /* 0xb6db6db915137810 */ /* 0x000fe200017fe4ff */
[----:B------:R-:W-:Y:S01]  /*0c50*/  IMAD R7, R7, -0x1c000001, RZ ;  /* 0xe3ffffff07077824 */ /* 0x000fe200078e02ff */
[----:B------:R-:W-:Y:S02]  /*0c60*/  SEL R25, R25, R20, P1 ;  /* 0x0000001419197207 */ /* 0x000fe40000800000 */
[----:B------:R-:W-:Y:S02]  /*0c70*/  SEL R8, R19, R21, P1 ;  /* 0x0000001513087207 */ /* 0x000fe40000800000 */
[----:B------:R-:W-:-:S02]  /*0c80*/  IADD3 R13, PT, PT, R13, -R17, R7 ;  /* 0x800000110d0d7210 */ /* 0x000fc40007ffe007 */
[C---:B------:R-:W-:Y:S01]  /*0c90*/  LEA R7, R4.reuse, UR5, 0x3 ;  /* 0x0000000504077c11 */ /* 0x040fe2000f8e18ff */
[----:B------:R-:W-:Y:S01]  /*0ca0*/  VIADD R4, R4, 0x1 ;  /* 0x0000000104047836 */ /* 0x000fe20000000000 */
[----:B------:R-:W-:-:S03]  /*0cb0*/  SHF.R.S64 R25, R25, 0x1b, R8 ;  /* 0x0000001b19197819 */ /* 0x000fc60000001008 */
[----:B------:R0:W-:Y:S01]  /*0cc0*/  STS.64 [R7], R12 ;  /* 0x0000000c07007388 */ /* 0x0001e20000000a00 */
[----:B------:R-:W-:-:S04]  /*0cd0*/  LEA.HI R25, P1, R8, R25, RZ, 0x1 ;  /* 0x0000001908197211 */ /* 0x000fc800078308ff */
[----:B------:R-:W-:Y:S01]  /*0ce0*/  LEA.HI.X.SX32 R8, R8, RZ, 0x5, P1 ;  /* 0x000000ff08087211 */ /* 0x000fe200008f2eff */
[----:B------:R-:W-:Y:S01]  /*0cf0*/  IMAD.WIDE.U32 R14, R25, -0x1c000001, R14 ;  /* 0xe3ffffff190e7825 */ /* 0x000fe200078e000e */
[----:B------:R-:W-:-:S03]  /*0d00*/  ISETP.NE.AND P1, PT, R6, UR4, PT ;  /* 0x0000000406007c0c */ /* 0x000fc6000bf25270 */
[----:B------:R-:W-:Y:S02]  /*0d10*/  IMAD R16, R8, -0x1c000001, RZ ;  /* 0xe3ffffff08107824 */ /* 0x000fe400078e02ff */
[----:B------:R-:W-:-:S03]  /*0d20*/  IMAD.MOV.U32 R8, RZ, RZ, R14 ;  /* 0x000000ffff087224 */ /* 0x000fc600078e000e */
[----:B------:R-:W-:-:S05]  /*0d30*/  IADD3 R25, PT, PT, R15, -R25, R16 ;  /* 0x800000190f197210 */ /* 0x000fca0007ffe010 */
[----:B0-----:R-:W-:Y:S05]  /*0d40*/  @P1 BRA `(.L_x_11) ;  /* 0xfffffffc001c1947 */ /* 0x001fea000383ffff */
.L_x_10:
[----:B------:R-:W-:Y:S05]  /*0d50*/  @!P0 BRA `(.L_x_9) ;  /* 0x0000000c00548947 */ /* 0x000fea0003800000 */
[----:B------:R-:W0:Y:S01]  /*0d60*/  S2R R6, SR_CgaCtaId ;  /* 0x0000000000067919 */ /* 0x000e220000008800 */
[----:B------:R-:W-:-:S04]  /*0d70*/  MOV R7, 0x400 ;  /* 0x0000040000077802 */ /* 0x000fc80000000f00 */
[----:B0-----:R-:W-:-:S07]  /*0d80*/  LEA R7, R6, R7, 0x18 ;  /* 0x0000000706077211 */ /* 0x001fce00078ec0ff */
.L_x_12:
[----:B------:R-:W-:-:S05]  /*0d90*/  IMAD R6, R4, R9, RZ ;  /* 0x0000000904067224 */ /* 0x000fca00078e02ff */
[----:B------:R-:W-:-:S05]  /*0da0*/  IADD3 R13, P0, PT, R6, UR7, RZ ;  /* 0x00000007060d7c10 */ /* 0x000fca000ff1e0ff */
[----:B------:R-:W-:Y:S01]  /*0db0*/  IMAD.X R14, RZ, RZ, RZ, P0 ;  /* 0x000000ffff0e7224 */ /* 0x000fe200000e06ff */
[----:B-1----:R-:W-:-:S04]  /*0dc0*/  LEA R12, P0, R13, UR12, 0x3 ;  /* 0x0000000c0d0c7c11 */ /* 0x002fc8000f8018ff */
[----:B------:R-:W-:Y:S01]  /*0dd0*/  LEA.HI.X R13, R13, UR13, R14, 0x3, P0 ;  /* 0x0000000d0d0d7c11 */ /* 0x000fe200080f1c0e */
[----:B------:R-:W-:-:S05]  /*0de0*/  IMAD.IADD R6, R6, 0x1, R9 ;  /* 0x0000000106067824 */ /* 0x000fca00078e0209 */
[----:B------:R-:W2:Y:S01]  /*0df0*/  LDG.E.64 R12, desc[UR8][R12.64] ;  /* 0x000000080c0c7981 */ /* 0x000ea2000c1e1b00 */
[----:B------:R-:W-:-:S05]  /*0e00*/  IADD3 R14, P0, PT, R6, UR7, RZ ;  /* 0x00000007060e7c10 */ /* 0x000fca000ff1e0ff */
[----:B------:R-:W-:Y:S01]  /*0e10*/  IMAD.X R15, RZ, RZ, RZ, P0 ;  /* 0x000000ffff0f7224 */ /* 0x000fe200000e06ff */
[----:B------:R-:W-:-:S04]  /*0e20*/  LEA R16, P0, R14, UR12, 0x3 ;  /* 0x0000000c0e107c11 */ /* 0x000fc8000f8018ff */
[----:B------:R-:W-:-:S06]  /*0e30*/  LEA.HI.X R17, R14, UR13, R15, 0x3, P0 ;  /* 0x0000000d0e117c11 */ /* 0x000fcc00080f1c0f */
[----:B------:R-:W3:Y:S01]  /*0e40*/  LDG.E.64 R16, desc[UR8][R16.64] ;  /* 0x0000000810107981 */ /* 0x000ee2000c1e1b00 */
[-C--:B------:R-:W-:Y:S02]  /*0e50*/  IMAD R14, R25, R2.reuse, RZ ;  /* 0x00000002190e7224 */ /* 0x080fe400078e02ff */
[----:B------:R-:W-:-:S04]  /*0e60*/  IMAD.WIDE.U32 R20, R8, R2, RZ ;  /* 0x0000000208147225 */ /* 0x000fc800078e00ff */
[----:B------:R-:W-:Y:S02]  /*0e70*/  IMAD R15, R3, R8, R14 ;  /* 0x00000008030f7224 */ /* 0x000fe400078e020e */
[----:B------:R-:W-:-:S04]  /*0e80*/  IMAD.WIDE.U32 R22, R20, -0x7829cba9, RZ ;  /* 0x87d6345714167825 */ /* 0x000fc800078e00ff */
[----:B------:R-:W-:Y:S02]  /*0e90*/  IMAD.IADD R21, R21, 0x1, R15 ;  /* 0x0000000115157824 */ /* 0x000fe400078e020f */
[----:B------:R-:W-:Y:S02]  /*0ea0*/  IMAD.IADD R6, R6, 0x1, R9 ;  /* 0x0000000106067824 */ /* 0x000fe400078e0209 */
        /* <DEDUP_REMOVED lines=15> */
[-C--:B--2---:R-:W-:Y:S02]  /*0fa0*/  IMAD R13, R13, R8.reuse, RZ ;  /* 0x000000080d0d7224 */ /* 0x084fe400078e02ff */
[----:B------:R-:W-:-:S04]  /*0fb0*/  IMAD.WIDE.U32 R14, R12, R8, RZ ;  /* 0x000000080c0e7225 */ /* 0x000fc800078e00ff */
[----:B------:R-:W-:Y:S02]  /*0fc0*/  IMAD R13, R12, R25, R13 ;  /* 0x000000190c0d7224 */ /* 0x000fe400078e020d */
[----:B------:R-:W-:Y:S02]  /*0fd0*/  IMAD R8, R18, -0x1c000001, RZ ;  /* 0xe3ffffff12087824 */ /* 0x000fe400078e02ff */
[----:B------:R-:W-:Y:S02]  /*0fe0*/  IMAD.IADD R15, R15, 0x1, R13 ;  /* 0x000000010f0f7824 */ /* 0x000fe400078e020d */
[----:B------:R-:W-:Y:S01]  /*0ff0*/  IMAD.WIDE.U32 R18, R14, -0x7829cba9, RZ ;  /* 0x87d634570e127825 */ /* 0x000fe200078e00ff */
[----:B------:R-:W-:Y:S02]  /*1000*/  IADD3 R21, PT, PT, R21, -R23, R8 ;  /* 0x8000001715157210 */ /* 0x000fe40007ffe008 */
[C---:B------:R-:W-:Y:S01]  /*1010*/  ISETP.LT.AND P1, PT, R15.reuse, RZ, PT ;  /* 0x000000ff0f00720c */ /* 0x040fe20003f21270 */
[----:B------:R-:W-:-:S04]  /*1020*/  IMAD.WIDE.U32 R12, R15, -0x7829cba9, RZ ;  /* 0x87d634570f0c7825 */ /* 0x000fc800078e00ff */
[----:B---3--:R-:W-:Y:S02]  /*1030*/  IMAD R8, R17, R20, RZ ;  /* 0x0000001411087224 */ /* 0x008fe400078e02ff */
[----:B------:R-:W-:-:S04]  /*1040*/  IMAD.WIDE.U32 R12, P0, R14, 0x49249246, R12 ;  /* 0x492492460e0c7825 */ /* 0x000fc8000780000c */
[----:B------:R-:W-:Y:S01]  /*1050*/  IMAD.X R17, RZ, RZ, RZ, P0 ;  /* 0x000000ffff117224 */ /* 0x000fe200000e06ff */
[----:B------:R-:W-:Y:S01]  /*1060*/  IADD3 RZ, P0, PT, R19, R12, RZ ;  /* 0x0000000c13ff7210 */ /* 0x000fe20007f1e0ff */
[C---:B------:R-:W-:Y:S02]  /*1070*/  IMAD R23, R16.reuse, R21, R8 ;  /* 0x0000001510177224 */ /* 0x040fe400078e0208 */
[----:B------:R-:W-:-:S04]  /*1080*/  IMAD.WIDE.U32 R18, R16, R20, RZ ;  /* 0x0000001410127225 */ /* 0x000fc800078e00ff */
[----:B------:R-:W-:Y:S02]  /*1090*/  IMAD.MOV.U32 R16, RZ, RZ, R13 ;  /* 0x000000ffff107224 */ /* 0x000fe400078e000d */
[----:B------:R-:W-:Y:S02]  /*10a0*/  IMAD.IADD R19, R19, 0x1, R23 ;  /* 0x0000000113137824 */ /* 0x000fe400078e0217 */
[----:B------:R-:W-:-:S04]  /*10b0*/  IMAD.WIDE.U32.X R16, R15, 0x49249246, R16, P0 ;  /* 0x492492460f107825 */ /* 0x000fc800000e0410 */
[----:B------:R-:W-:Y:S01]  /*10c0*/  IMAD.WIDE.U32 R12, R19, -0x7829cba9, RZ ;  /* 0x87d63457130c7825 */ /* 0x000fe200078e00ff */
[----:B------:R-:W-:-:S03]  /*10d0*/  IADD3 R23, P0, PT, R16, 0x7829cba9, RZ ;  /* 0x7829cba910177810 */ /* 0x000fc60007f1e0ff */
[----:B------:R-:W-:Y:S01]  /*10e0*/  IMAD R21, R21, R2, RZ ;  /* 0x0000000215157224 */ /* 0x000fe200078e02ff */
[----:B------:R-:W-:Y:S02]  /*10f0*/  IADD3.X R25, PT, PT, R17, -0x49249247, RZ, P0, !PT ;  /* 0xb6db6db911197810 */ /* 0x000fe400007fe4ff */
[----:B------:R-:W-:Y:S02]  /*1100*/  SEL R23, R23, R16, P1 ;  /* 0x0000001017177207 */ /* 0x000fe40000800000 */
[----:B------:R-:W-:Y:S01]  /*1110*/  SEL R8, R25, R17, P1 ;  /* 0x0000001119087207 */ /* 0x000fe20000800000 */
[----:B------:R-:W-:-:S03]  /*1120*/  IMAD.WIDE.U32 R12, P1, R18, 0x49249246, R12 ;  /* 0x49249246120c7825 */ /* 0x000fc6000782000c */
[----:B------:R-:W-:Y:S01]  /*1130*/  SHF.R.S64 R23, R23, 0x1b, R8 ;  /* 0x0000001b17177819 */ /* 0x000fe20000001008 */
[----:B------:R-:W-:-:S03]  /*1140*/  IMAD.WIDE.U32 R16, R18, -0x7829cba9, RZ ;  /* 0x87d6345712107825 */ /* 0x000fc600078e00ff */
[C---:B------:R-:W-:Y:S02]  /*1150*/  LEA.HI R23, P2, R8.reuse, R23, RZ, 0x1 ;  /* 0x0000001708177211 */ /* 0x040fe400078508ff */
[----:B------:R-:W-:Y:S01]  /*1160*/  IADD3 RZ, P0, PT, R17, R12, RZ ;  /* 0x0000000c11ff7210 */ /* 0x000fe20007f1e0ff */
[----:B------:R-:W-:Y:S01]  /*1170*/  IMAD R17, R3, R20, R21 ;  /* 0x0000001403117224 */ /* 0x000fe200078e0215 */
[----:B------:R-:W-:Y:S01]  /*1180*/  LEA.HI.X.SX32 R8, R8, RZ, 0x5, P2 ;  /* 0x000000ff08087211 */ /* 0x000fe200010f2eff */
[----:B------:R-:W-:-:S04]  /*1190*/  IMAD.WIDE.U32 R20, R20, R2, RZ ;  /* 0x0000000214147225 */ /* 0x000fc800078e00ff */
[----:B------:R-:W-:Y:S02]  /*11a0*/  IMAD.IADD R21, R21, 0x1, R17 ;  /* 0x0000000115157824 */ /* 0x000fe400078e0211 */
[----:B------:R-:W-:-:S04]  /*11b0*/  IMAD.WIDE.U32 R16, R20, -0x7829cba9, RZ ;  /* 0x87d6345714107825 */ /* 0x000fc800078e00ff */
[----:B------:R-:W-:-:S04]  /*11c0*/  IMAD.WIDE.U32 R24, R21, -0x7829cba9, RZ ;  /* 0x87d6345715187825 */ /* 0x000fc800078e00ff */
[----:B------:R-:W-:-:S04]  /*11d0*/  IMAD.WIDE.U32 R14, R23, -0x1c000001, R14 ;  /* 0xe3ffffff170e7825 */ /* 0x000fc800078e000e */
[----:B------:R-:W-:-:S04]  /*11e0*/  IMAD.WIDE.U32 R24, P2, R20, 0x49249246, R24 ;  /* 0x4924924614187825 */ /* 0x000fc80007840018 */
[----:B------:R-:W-:Y:S01]  /*11f0*/  IMAD R8, R8, -0x1c000001, RZ ;  /* 0xe3ffffff08087824 */ /* 0x000fe200078e02ff */
[----:B------:R-:W-:Y:S01]  /*1200*/  IADD3 RZ, P3, PT, R17, R24, RZ ;  /* 0x0000001811ff7210 */ /* 0x000fe20007f7e0ff */
[----:B------:R-:W-:Y:S01]  /*1210*/  IMAD.X R17, RZ, RZ, RZ, P2 ;  /* 0x000000ffff117224 */ /* 0x000fe200010e06ff */
[----:B------:R-:W-:Y:S02]  /*1220*/  MOV R16, R25 ;  /* 0x0000001900107202 */ /* 0x000fe40000000f00 */
[----:B------:R-:W-:-:S03]  /*1230*/  IADD3 R23, PT, PT, R15, -R23, R8 ;  /* 0x800000170f177210 */ /* 0x000fc60007ffe008 */
[C---:B------:R-:W-:Y:S01]  /*1240*/  IMAD.WIDE.U32.X R16, R21.reuse, 0x49249246, R16, P3 ;  /* 0x4924924615107825 */ /* 0x040fe200018e0410 */
[----:B------:R-:W-:Y:S02]  /*1250*/  ISETP.LT.AND P3, PT, R21, RZ, PT ;  /* 0x000000ff1500720c */ /* 0x000fe40003f61270 */
[----:B------:R-:W-:-:S04]  /*1260*/  IADD3 R25, P2, PT, R16, 0x7829cba9, RZ ;  /* 0x7829cba910197810 */ /* 0x000fc80007f5e0ff */
[----:B------:R-:W-:Y:S02]  /*1270*/  IADD3.X R15, PT, PT, R17, -0x49249247, RZ, P2, !PT ;  /* 0xb6db6db9110f7810 */ /* 0x000fe400017fe4ff */
[----:B------:R-:W-:Y:S02]  /*1280*/  IADD3 R12, P2, PT, R6, UR7, RZ ;  /* 0x00000007060c7c10 */ /* 0x000fe4000ff5e0ff */
[----:B------:R-:W-:Y:S02]  /*1290*/  SEL R15, R15, R17, P3 ;  /* 0x000000110f0f7207 */ /* 0x000fe40001800000 */
[----:B------:R-:W-:Y:S01]  /*12a0*/  SEL R8, R25, R16, P3 ;  /* 0x0000001019087207 */ /* 0x000fe20001800000 */
[----:B------:R-:W-:Y:S01]  /*12b0*/  IMAD.X R17, RZ, RZ, RZ, P2 ;  /* 0x000000ffff117224 */ /* 0x000fe200010e06ff */
[----:B------:R-:W-:-:S04]  /*12c0*/  LEA R16, P2, R12, UR12, 0x3 ;  /* 0x0000000c0c107c11 */ /* 0x000fc8000f8418ff */
[----:B------:R-:W-:-:S06]  /*12d0*/  LEA.HI.X R17, R12, UR13, R17, 0x3, P2 ;  /* 0x0000000d0c117c11 */ /* 0x000fcc00090f1c11 */
[----:B------:R-:W2:Y:S01]  /*12e0*/  LDG.E.64 R16, desc[UR8][R16.64] ;  /* 0x0000000810107981 */ /* 0x000ea2000c1e1b00 */
[----:B------:R-:W-:Y:S01]  /*12f0*/  SHF.R.S64 R8, R8, 0x1b, R15 ;  /* 0x0000001b08087819 */ /* 0x000fe2000000100f */
[----:B------:R-:W-:Y:S01]  /*1300*/  IMAD.X R27, RZ, RZ, RZ, P1 ;  /* 0x000000ffff1b7224 */ /* 0x000fe200008e06ff */
[----:B------:R-:W-:Y:S01]  /*1310*/  ISETP.LT.AND P1, PT, R19, RZ, PT ;  /* 0x000000ff1300720c */ /* 0x000fe20003f21270 */
[----:B------:R-:W-:Y:S01]  /*1320*/  IMAD.MOV.U32 R26, RZ, RZ, R13 ;  /* 0x000000ffff1a7224 */ /* 0x000fe200078e000d */
[----:B------:R-:W-:Y:S01]  /*1330*/  LEA.HI R25, P2, R15, R8, RZ, 0x1 ;  /* 0x000000080f197211 */ /* 0x000fe200078508ff */
[----:B------:R-:W-:Y:S02]  /*1340*/  IMAD.MOV.U32 R22, RZ, RZ, R14 ;  /* 0x000000ffff167224 */ /* 0x000fe400078e000e */
[----:B------:R-:W-:Y:S01]  /*1350*/  IMAD.WIDE.U32.X R28, R19, 0x49249246, R26, P0 ;  /* 0x49249246131c7825 */ /* 0x000fe200000e041a */
[----:B------:R-:W-:-:S03]  /*1360*/  LEA.HI.X.SX32 R15, R15, RZ, 0x5, P2 ;  /* 0x000000ff0f0f7211 */ /* 0x000fc600010f2eff */
[----:B------:R-:W-:-:S04]  /*1370*/  IMAD.WIDE.U32 R20, R25, -0x1c000001, R20 ;  /* 0xe3ffffff19147825 */ /* 0x000fc800078e0014 */
[----:B------:R-:W-:-:S05]  /*1380*/  IMAD R15, R15, -0x1c000001, RZ ;  /* 0xe3ffffff0f0f7824 */ /* 0x000fca00078e02ff */
[----:B------:R-:W-:Y:S01]  /*1390*/  IADD3 R25, PT, PT, R21, -R25, R15 ;  /* 0x8000001915197210 */ /* 0x000fe20007ffe00f */
[----:B------:R-:W-:-:S04]  /*13a0*/  IMAD R15, R4, 0x8, R7 ;  /* 0x00000008040f7824 */ /* 0x000fc800078e0207 */
[----:B------:R-:W-:Y:S01]  /*13b0*/  IMAD R14, R25, R2, RZ ;  /* 0x00000002190e7224 */ /* 0x000fe200078e02ff */
[----:B------:R0:W-:Y:S01]  /*13c0*/  STS.64 [R15], R22 ;  /* 0x000000160f007388 */ /* 0x0001e20000000a00 */
[----:B--2---:R-:W-:-:S04]  /*13d0*/  IMAD R8, R17, R20, RZ ;  /* 0x0000001411087224 */ /* 0x004fc800078e02ff */
[C---:B------:R-:W-:Y:S02]  /*13e0*/  IMAD R13, R16.reuse, R25, R8 ;  /* 0x00000019100d7224 */ /* 0x040fe400078e0208 */
[----:B------:R-:W-:-:S04]  /*13f0*/  IMAD.WIDE.U32 R16, R16, R20, RZ ;  /* 0x0000001410107225 */ /* 0x000fc800078e00ff */
[----:B------:R-:W-:Y:S01]  /*1400*/  IMAD.IADD R17, R17, 0x1, R13 ;  /* 0x0000000111117824 */ /* 0x000fe200078e020d */
[----:B------:R-:W-:-:S03]  /*1410*/  IADD3 R13, P0, PT, R28, 0x7829cba9, RZ ;  /* 0x7829cba91c0d7810 */ /* 0x000fc60007f1e0ff */
[----:B------:R-:W-:Y:S01]  /*1420*/  IMAD.WIDE.U32 R26, R17, -0x7829cba9, RZ ;  /* 0x87d63457111a7825 */ /* 0x000fe200078e00ff */
[----:B------:R-:W-:Y:S02]  /*1430*/  IADD3.X R21, PT, PT, R29, -0x49249247, RZ, P0, !PT ;  /* 0xb6db6db91d157810 */ /* 0x000fe400007fe4ff */
[----:B------:R-:W-:Y:S02]  /*1440*/  SEL R13, R13, R28, P1 ;  /* 0x0000001c0d0d7207 */ /* 0x000fe40000800000 */
[----:B------:R-:W-:Y:S01]  /*1450*/  SEL R12, R21, R29, P1 ;  /* 0x0000001d150c7207 */ /* 0x000fe20000800000 */
[----:B------:R-:W-:-:S03]  /*1460*/  IMAD.WIDE.U32 R26, P0, R16, 0x49249246, R26 ;  /* 0x49249246101a7825 */ /* 0x000fc6000780001a */
[----:B------:R-:W-:Y:S01]  /*1470*/  SHF.R.S64 R13, R13, 0x1b, R12 ;  /* 0x0000001b0d0d7819 */ /* 0x000fe2000000100c */
[----:B------:R-:W-:-:S04]  /*1480*/  IMAD.WIDE.U32 R28, R16, -0x7829cba9, RZ ;  /* 0x87d63457101c7825 */ /* 0x000fc800078e00ff */
[----:B0-----:R-:W-:Y:S01]  /*1490*/  IMAD.X R23, RZ, RZ, RZ, P0 ;  /* 0x000000ffff177224 */ /* 0x001fe200000e06ff */
[----:B------:R-:W-:Y:S01]  /*14a0*/  IADD3 RZ, P1, PT, R29, R26, RZ ;  /* 0x0000001a1dff7210 */ /* 0x000fe20007f3e0ff */
[----:B------:R-:W-:-:S04]  /*14b0*/  IMAD.MOV.U32 R22, RZ, RZ, R27 ;  /* 0x000000ffff167224 */ /* 0x000fc800078e001b */
[C---:B------:R-:W-:Y:S01]  /*14c0*/  IMAD.WIDE.U32.X R22, R17.reuse, 0x49249246, R22, P1 ;  /* 0x4924924611167825 */ /* 0x040fe200008e0416 */
[----:B------:R-:W-:Y:S02]  /*14d0*/  ISETP.LT.AND P1, PT, R17, RZ, PT ;  /* 0x000000ff1100720c */ /* 0x000fe40003f21270 */
[----:B------:R-:W-:-:S04]  /*14e0*/  IADD3 R21, P0, PT, R22, 0x7829cba9, RZ ;  /* 0x7829cba916157810 */ /* 0x000fc80007f1e0ff */
[----:B------:R-:W-:Y:S02]  /*14f0*/  IADD3.X R27, PT, PT, R23, -0x49249247, RZ, P0, !PT ;  /* 0xb6db6db9171b7810 */ /* 0x000fe400007fe4ff */
[----:B------:R-:W-:Y:S02]  /*1500*/  SEL R8, R21, R22, P1 ;  /* 0x0000001615087207 */ /* 0x000fe40000800000 */
[----:B------:R-:W-:Y:S02]  /*1510*/  SEL R25, R27, R23, P1 ;  /* 0x000000171b197207 */ /* 0x000fe40000800000 */
[----:B------:R-:W-:Y:S01]  /*1520*/  LEA.HI R23, P0, R12, R13, RZ, 0x1 ;  /* 0x0000000d0c177211 */ /* 0x000fe200078108ff */
[----:B------:R-:W-:Y:S02]  /*1530*/  IMAD R13, R3, R20, R14 ;  /* 0x00000014030d7224 */ /* 0x000fe400078e020e */
[----:B------:R-:W-:Y:S01]  /*1540*/  IMAD.WIDE.U32 R20, R20, R2, RZ ;  /* 0x0000000214147225 */ /* 0x000fe200078e00ff */
[----:B------:R-:W-:-:S03]  /*1550*/  LEA.HI.X.SX32 R12, R12, RZ, 0x5, P0 ;  /* 0x000000ff0c0c7211 */ /* 0x000fc600000f2eff */
[----:B------:R-:W-:Y:S02]  /*1560*/  IMAD.IADD R21, R21, 0x1, R13 ;  /* 0x0000000115157824 */ /* 0x000fe400078e020d */
[----:B------:R-:W-:Y:S02]  /*1570*/  IMAD R14, R12, -0x1c000001, RZ ;  /* 0xe3ffffff0c0e7824 */ /* 0x000fe400078e02ff */
[----:B------:R-:W-:-:S04]  /*1580*/  IMAD.WIDE.U32 R18, R23, -0x1c000001, R18 ;  /* 0xe3ffffff17127825 */ /* 0x000fc800078e0012 */
[----:B------:R-:W-:Y:S01]  /*1590*/  IMAD.WIDE.U32 R12, R21, -0x7829cba9, RZ ;  /* 0x87d63457150c7825 */ /* 0x000fe200078e00ff */
[----:B------:R-:W-:-:S03]  /*15a0*/  IADD3 R19, PT, PT, R19, -R23, R14 ;  /* 0x8000001713137210 */ /* 0x000fc60007ffe00e */
[----:B------:R-:W-:-:S04]  /*15b0*/  IMAD.WIDE.U32 R22, R20, -0x7829cba9, RZ ;  /* 0x87d6345714167825 */ /* 0x000fc800078e00ff */
[----:B------:R-:W-:-:S04]  /*15c0*/  IMAD.WIDE.U32 R12, P0, R20, 0x49249246, R12 ;  /* 0x49249246140c7825 */ /* 0x000fc8000780000c */
[----:B------:R-:W-:Y:S01]  /*15d0*/  IMAD.MOV.U32 R22, RZ, RZ, R13 ;  /* 0x000000ffff167224 */ /* 0x000fe200078e000d */
[----:B------:R-:W-:Y:S01]  /*15e0*/  IADD3 RZ, P1, PT, R23, R12, RZ ;  /* 0x0000000c17ff7210 */ /* 0x000fe20007f3e0ff */
[----:B------:R-:W-:Y:S02]  /*15f0*/  IMAD.X R23, RZ, RZ, RZ, P0 ;  /* 0x000000ffff177224 */ /* 0x000fe400000e06ff */
[----:B------:R-:W-:Y:S02]  /*1600*/  IMAD.IADD R13, R6, 0x1, R9 ;  /* 0x00000001060d7824 */ /* 0x000fe400078e0209 */
        /* <DEDUP_REMOVED lines=12> */
[----:B------:R-:W-:Y:S01]  /*16d0*/  VIADD R4, R4, 0x4 ;  /* 0x0000000404047836 */ /* 0x000fe20000000000 */
[----:B------:R-:W-:Y:S01]  /*16e0*/  SHF.R.S64 R8, R8, 0x1b, R25 ;  /* 0x0000001b08087819 */ /* 0x000fe20000001019 */
[----:B------:R3:W-:Y:S01]  /*16f0*/  STS.64 [R15+0x8], R18 ;  /* 0x000008120f007388 */ /* 0x0007e20000000a00 */
[----:B------:R-:W-:-:S04]  /*1700*/  LEA.HI R27, P0, R23, R6, RZ, 0x1 ;  /* 0x00000006171b7211 */ /* 0x000fc800078108ff */
[----:B------:R-:W-:Y:S01]  /*1710*/  LEA.HI.X.SX32 R23, R23, RZ, 0x5, P0 ;  /* 0x000000ff17177211 */ /* 0x000fe200000f2eff */
[----:B------:R-:W-:-:S04]  /*1720*/  IMAD.WIDE.U32 R20, R27, -0x1c000001, R20 ;  /* 0xe3ffffff1b147825 */ /* 0x000fc800078e0014 */
[----:B------:R-:W-:-:S05]  /*1730*/  IMAD R23, R23, -0x1c000001, RZ ;  /* 0xe3ffffff17177824 */ /* 0x000fca00078e02ff */
[----:B------:R-:W-:Y:S02]  /*1740*/  IADD3 R21, PT, PT, R21, -R27, R23 ;  /* 0x8000001b15157210 */ /* 0x000fe40007ffe017 */
[----:B------:R-:W-:-:S03]  /*1750*/  LEA.HI R27, P0, R25, R8, RZ, 0x1 ;  /* 0x00000008191b7211 */ /* 0x000fc600078108ff */
[----:B------:R-:W-:Y:S01]  /*1760*/  IMAD R8, R21, R2, RZ ;  /* 0x0000000215087224 */ /* 0x000fe200078e02ff */
[----:B------:R-:W-:Y:S01]  /*1770*/  LEA.HI.X.SX32 R25, R25, RZ, 0x5, P0 ;  /* 0x000000ff19197211 */ /* 0x000fe200000f2eff */
[----:B------:R-:W-:-:S04]  /*1780*/  IMAD.WIDE.U32 R16, R27, -0x1c000001, R16 ;  /* 0xe3ffffff1b107825 */ /* 0x000fc800078e0010 */
[----:B--2---:R-:W-:-:S04]  /*1790*/  IMAD R6, R13, R20, RZ ;  /* 0x000000140d067224 */ /* 0x004fc800078e02ff */
[C---:B------:R-:W-:Y:S02]  /*17a0*/  IMAD R23, R12.reuse, R21, R6 ;  /* 0x000000150c177224 */ /* 0x040fe400078e0206 */
[----:B------:R-:W-:-:S04]  /*17b0*/  IMAD.WIDE.U32 R12, R12, R20, RZ ;  /* 0x000000140c0c7225 */ /* 0x000fc800078e00ff */
[----:B------:R-:W-:Y:S02]  /*17c0*/  IMAD.IADD R13, R13, 0x1, R23 ;  /* 0x000000010d0d7824 */ /* 0x000fe400078e0217 */
[----:B------:R-:W-:Y:S02]  /*17d0*/  IMAD R6, R25, -0x1c000001, RZ ;  /* 0xe3ffffff19067824 */ /* 0x000fe400078e02ff */
[----:B------:R-:W-:-:S03]  /*17e0*/  IMAD.WIDE.U32 R22, R13, -0x7829cba9, RZ ;  /* 0x87d634570d167825 */ /* 0x000fc600078e00ff */
[----:B------:R-:W-:Y:S01]  /*17f0*/  IADD3 R17, PT, PT, R17, -R27, R6 ;  /* 0x8000001b11117210 */ /* 0x000fe20007ffe006 */
[----:B------:R-:W-:-:S04]  /*1800*/  IMAD.WIDE.U32 R24, R12, -0x7829cba9, RZ ;  /* 0x87d634570c187825 */ /* 0x000fc800078e00ff */
[----:B------:R-:W-:Y:S01]  /*1810*/  IMAD.WIDE.U32 R22, P0, R12, 0x49249246, R22 ;  /* 0x492492460c167825 */ /* 0x000fe20007800016 */
[----:B------:R3:W-:Y:S03]  /*1820*/  STS.64 [R15+0x10], R16 ;  /* 0x000010100f007388 */ /* 0x0007e60000000a00 */
[----:B------:R-:W-:Y:S01]  /*1830*/  IMAD.MOV.U32 R24, RZ, RZ, R23 ;  /* 0x000000ffff187224 */ /* 0x000fe200078e0017 */
[----:B------:R-:W-:Y:S01]  /*1840*/  IADD3 RZ, P1, PT, R25, R22, RZ ;  /* 0x0000001619ff7210 */ /* 0x000fe20007f3e0ff */
[----:B------:R-:W-:-:S04]  /*1850*/  IMAD.X R25, RZ, RZ, RZ, P0 ;  /* 0x000000ffff197224 */ /* 0x000fc800000e06ff */
[C---:B------:R-:W-:Y:S01]  /*1860*/  IMAD.WIDE.U32.X R24, R13.reuse, 0x49249246, R24, P1 ;  /* 0x492492460d187825 */ /* 0x040fe200008e0418 */
[----:B------:R-:W-:Y:S02]  /*1870*/  ISETP.LT.AND P1, PT, R13, RZ, PT ;  /* 0x000000ff0d00720c */ /* 0x000fe40003f21270 */
[----:B------:R-:W-:-:S04]  /*1880*/  IADD3 R23, P0, PT, R24, 0x7829cba9, RZ ;  /* 0x7829cba918177810 */ /* 0x000fc80007f1e0ff */
[----:B------:R-:W-:Y:S02]  /*1890*/  IADD3.X R27, PT, PT, R25, -0x49249247, RZ, P0, !PT ;  /* 0xb6db6db9191b7810 */ /* 0x000fe400007fe4ff */
[----:B------:R-:W-:Y:S01]  /*18a0*/  SEL R21, R23, R24, P1 ;  /* 0x0000001817157207 */ /* 0x000fe20000800000 */
[----:B------:R-:W-:Y:S01]  /*18b0*/  IMAD.WIDE.U32 R22, R20, R2, RZ ;  /* 0x0000000214167225 */ /* 0x000fe200078e00ff */
[----:B------:R-:W-:-:S03]  /*18c0*/  SEL R6, R27, R25, P1 ;  /* 0x000000191b067207 */ /* 0x000fc60000800000 */
[----:B------:R-:W-:Y:S01]  /*18d0*/  IMAD R25, R3, R20, R8 ;  /* 0x0000001403197224 */ /* 0x000fe200078e0208 */
[----:B------:R-:W-:Y:S01]  /*18e0*/  SHF.R.S64 R21, R21, 0x1b, R6 ;  /* 0x0000001b15157819 */ /* 0x000fe20000001006 */
[----:B------:R-:W-:-:S04]  /*18f0*/  IMAD.WIDE.U32 R26, R22, -0x7829cba9, RZ ;  /* 0x87d63457161a7825 */ /* 0x000fc800078e00ff */
[----:B------:R-:W-:Y:S01]  /*1900*/  IMAD.IADD R23, R23, 0x1, R25 ;  /* 0x0000000117177824 */ /* 0x000fe200078e0219 */
[----:B------:R-:W-:-:S03]  /*1910*/  LEA.HI R25, P0, R6, R21, RZ, 0x1 ;  /* 0x0000001506197211 */ /* 0x000fc600078108ff */
[----:B------:R-:W-:Y:S01]  /*1920*/  IMAD.WIDE.U32 R20, R23, -0x7829cba9, RZ ;  /* 0x87d6345717147825 */ /* 0x000fe200078e00ff */
[----:B------:R-:W-:-:S03]  /*1930*/  LEA.HI.X.SX32 R6, R6, RZ, 0x5, P0 ;  /* 0x000000ff06067211 */ /* 0x000fc600000f2eff */
[----:B------:R-:W-:-:S04]  /*1940*/  IMAD.WIDE.U32 R12, R25, -0x1c000001, R12 ;  /* 0xe3ffffff190c7825 */ /* 0x000fc800078e000c */
[----:B------:R-:W-:Y:S02]  /*1950*/  IMAD R6, R6, -0x1c000001, RZ ;  /* 0xe3ffffff06067824 */ /* 0x000fe400078e02ff */
[----:B------:R-:W-:-:S03]  /*1960*/  IMAD.WIDE.U32 R20, P0, R22, 0x49249246, R20 ;  /* 0x4924924616147825 */ /* 0x000fc60007800014 */
[----:B------:R-:W-:Y:S01]  /*1970*/  IADD3 R13, PT, PT, R13, -R25, R6 ;  /* 0x800000190d0d7210 */ /* 0x000fe20007ffe006 */
[----:B------:R-:W-:Y:S01]  /*1980*/  IMAD.MOV.U32 R24, RZ, RZ, R21 ;  /* 0x000000ffff187224 */ /* 0x000fe200078e0015 */
[----:B------:R-:W-:Y:S02]  /*1990*/  IADD3 RZ, P1, PT, R27, R20, RZ ;  /* 0x000000141bff7210 */ /* 0x000fe40007f3e0ff */
[----:B------:R-:W-:Y:S01]  /*19a0*/  IADD3.X R25, PT, PT, RZ, RZ, RZ, P0, !PT ;  /* 0x000000ffff197210 */ /* 0x000fe200007fe4ff */
[----:B------:R3:W-:Y:S02]  /*19b0*/  STS.64 [R15+0x18], R12 ;  /* 0x0000180c0f007388 */ /* 0x0007e40000000a00 */
[C---:B------:R-:W-:Y:S01]  /*19c0*/  IMAD.WIDE.U32.X R24, R23.reuse, 0x49249246, R24, P1 ;  /* 0x4924924617187825 */ /* 0x040fe200008e0418 */
[----:B------:R-:W-:Y:S02]  /*19d0*/  ISETP.LT.AND P1, PT, R23, RZ, PT ;  /* 0x000000ff1700720c */ /* 0x000fe40003f21270 */
[----:B------:R-:W-:-:S04]  /*19e0*/  IADD3 R21, P0, PT, R24, 0x7829cba9, RZ ;  /* 0x7829cba918157810 */ /* 0x000fc80007f1e0ff */
[----:B------:R-:W-:Y:S02]  /*19f0*/  IADD3.X R27, PT, PT, R25, -0x49249247, RZ, P0, !PT ;  /* 0xb6db6db9191b7810 */ /* 0x000fe400007fe4ff */
[----:B------:R-:W-:Y:S02]  /*1a00*/  SEL R6, R21, R24, P1 ;  /* 0x0000001815067207 */ /* 0x000fe40000800000 */
[----:B------:R-:W-:-:S04]  /*1a10*/  SEL R24, R27, R25, P1 ;  /* 0x000000191b187207 */ /* 0x000fc80000800000 */
[----:B------:R-:W-:-:S04]  /*1a20*/  SHF.R.S64 R25, R6, 0x1b, R24 ;  /* 0x0000001b06197819 */ /* 0x000fc80000001018 */
[----:B------:R-:W-:-:S04]  /*1a30*/  LEA.HI R25, P0, R24, R25, RZ, 0x1 ;  /* 0x0000001918197211 */ /* 0x000fc800078108ff */
[----:B------:R-:W-:Y:S01]  /*1a40*/  LEA.HI.X.SX32 R6, R24, RZ, 0x5, P0 ;  /* 0x000000ff18067211 */ /* 0x000fe200000f2eff */
[----:B------:R-:W-:Y:S01]  /*1a50*/  IMAD.WIDE.U32 R22, R25, -0x1c000001, R22 ;  /* 0xe3ffffff19167825 */ /* 0x000fe200078e0016 */
[----:B------:R-:W-:-:S03]  /*1a60*/  ISETP.NE.AND P0, PT, R4, R5, PT ;  /* 0x000000050400720c */ /* 0x000fc60003f05270 */
[----:B------:R-:W-:Y:S02]  /*1a70*/  IMAD R6, R6, -0x1c000001, RZ ;  /* 0xe3ffffff06067824 */ /* 0x000fe400078e02ff */
[----:B------:R-:W-:-:S03]  /*1a80*/  IMAD.MOV.U32 R8, RZ, RZ, R22 ;  /* 0x000000ffff087224 */ /* 0x000fc600078e0016 */
[----:B------:R-:W-:-:S05]  /*1a90*/  IADD3 R25, PT, PT, R23, -R25, R6 ;  /* 0x8000001917197210 */ /* 0x000fca0007ffe006 */
[----:B---3--:R-:W-:Y:S05]  /*1aa0*/  @P0 BRA `(.L_x_12) ;  /* 0xfffffff000b80947 */ /* 0x008fea000383ffff */
.L_x_9:
[----:B-1----:R-:W-:Y:S05]  /*1ab0*/  BSYNC.RECONVERGENT B0 ;  /* 0x0000000000007941 */ /* 0x002fea0003800200 */
.L_x_8:
[----:B------:R-:W1:Y:S01]  /*1ac0*/  LDCU UR6, c[0x0][0x3a8] ;  /* 0x00007500ff0677ac */ /* 0x000e620008000800 */
[----:B------:R-:W-:Y:S01]  /*1ad0*/  IMAD.MOV.U32 R2, RZ, RZ, 0x1 ;  /* 0x00000001ff027424 */ /* 0x000fe200078e00ff */
[----:B-1----:R-:W-:-:S04]  /*1ae0*/  UISETP.NE.AND UP0, UPT, UR6, URZ, UPT ;  /* 0x000000ff0600728c */ /* 0x002fc8000bf05270 */
[----:B------:R-:W-:-:S04]  /*1af0*/  SHF.L.U32 R2, R2, UR6, RZ ;  /* 0x0000000602027c19 */ /* 0x000fc800080006ff */
[----:B------:R-:W-:Y:S01]  /*1b00*/  SHF.R.U32.HI R2, RZ, 0x1, R2 ;  /* 0x00000001ff027819 */ /* 0x000fe20000011602 */
[----:B------:R-:W-:Y:S06]  /*1b10*/  BAR.SYNC.DEFER_BLOCKING 0x0 ;  /* 0x0000000000007b1d */ /* 0x000fec0000010000 */
[----:B------:R-:W-:Y:S05]  /*1b20*/  BRA.U !UP0, `(.L_x_13) ;  /* 0x00000025089c7547 */ /* 0x000fea000b800000 */
[----:B------:R-:W1:Y:S01]  /*1b30*/  LDCU UR5, c[0x0][0x3ac] ;  /* 0x00007580ff0577ac */ /* 0x000e620008000800 */
[----:B------:R-:W-:Y:S02]  /*1b40*/  SHF.R.U32.HI R3, RZ, 0x1, R0 ;  /* 0x00000001ff037819 */ /* 0x000fe40000011600 */
[----:B------:R-:W-:Y:S01]  /*1b50*/  SHF.R.U32.HI R4, RZ, 0x1, R5 ;  /* 0x00000001ff047819 */ /* 0x000fe20000011605 */
[----:B------:R-:W-:Y:S02]  /*1b60*/  UMOV UR4, URZ ;  /* 0x000000ff00047c82 */ /* 0x000fe40008000000 */
[----:B0-----:R-:W-:Y:S02]  /*1b70*/  VIADD R6, R3, 0x3 ;  /* 0x0000000303067836 */ /* 0x001fe40000000000 */
[----:B------:R-:W-:-:S05]  /*1b80*/  IMAD.IADD R7, R4, 0x1, -R3 ;  /* 0x0000000104077824 */ /* 0x000fca00078e0a03 */
[----:B------:R-:W-:Y:S01]  /*1b90*/  LOP3.LUT R7, R7, 0x3, RZ, 0xc0, !PT ;  /* 0x0000000307077812 */ /* 0x000fe200078ec0ff */
[----:B-1----:R-:W-:-:S12]  /*1ba0*/  UIADD3 UR5, UPT, UPT, -UR6, UR5, URZ ;  /* 0x0000000506057290 */ /* 0x002fd8000fffe1ff */
.L_x_31:
[----:B------:R-:W-:Y:S01]  /*1bb0*/  ISETP.GE.U32.AND P0, PT, R3, R4, PT ;  /* 0x000000040300720c */ /* 0x000fe20003f06070 */
[----:B------:R-:W-:-:S12]  /*1bc0*/  BSSY.RECONVERGENT B1, `(.L_x_14) ;  /* 0x0000258000017945 */ /* 0x000fd80003800200 */
[----:B01----:R-:W-:Y:S05]  /*1bd0*/  @P0 BRA `(.L_x_15) ;  /* 0x0000002400580947 */ /* 0x003fea0003800000 */
[----:B------:R-:W-:Y:S01]  /*1be0*/  ISETP.NE.AND P0, PT, R7, RZ, PT ;  /* 0x000000ff0700720c */ /* 0x000fe20003f05270 */
[----:B------:R-:W-:Y:S01]  /*1bf0*/  BSSY.RECONVERGENT B0, `(.L_x_16) ;  /* 0x0000105000007945 */ /* 0x000fe20003800200 */
[----:B------:R-:W-:Y:S01]  /*1c00*/  SHF.R.U32.HI R8, RZ, UR4, R2 ;  /* 0x00000004ff087c19 */ /* 0x000fe20008011602 */
[----:B------:R-:W-:-:S04]  /*1c10*/  IMAD.MOV.U32 R9, RZ, RZ, R3 ;  /* 0x000000ffff097224 */ /* 0x000fc800078e0003 */
[----:B------:R-:W-:-:S06]  /*1c20*/  VIADD R22, R8, 0xffffffff ;  /* 0xffffffff08167836 */ /* 0x000fcc0000000000 */
[----:B------:R-:W-:Y:S05]  /*1c30*/  @!P0 BRA `(.L_x_17) ;  /* 0x0000001000008947 */ /* 0x000fea0003800000 */
[----:B------:R-:W0:Y:S01]  /*1c40*/  S2R R12, SR_CgaCtaId ;  /* 0x00000000000c7919 */ /* 0x000e220000008800 */
[----:B------:R-:W-:Y:S01]  /*1c50*/  MOV R23, 0x400 ;  /* 0x0000040000177802 */ /* 0x000fe20000000f00 */
[----:B------:R-:W-:Y:S01]  /*1c60*/  BSSY.RECONVERGENT B2, `(.L_x_18) ;  /* 0x0000055000027945 */ /* 0x000fe20003800200 */
[----:B------:R-:W-:Y:S02]  /*1c70*/  LOP3.LUT R24, R3, R22, RZ, 0xc0, !PT ;  /* 0x0000001603187212 */ /* 0x000fe400078ec0ff */
[----:B------:R-:W-:Y:S02]  /*1c80*/  LOP3.LUT R9, R0, 0x1ffffffe, RZ, 0xc0, !PT ;  /* 0x1ffffffe00097812 */ /* 0x000fe400078ec0ff */
[----:B0-----:R-:W-:-:S03]  /*1c90*/  LEA R23, R12, R23, 0x18 ;  /* 0x000000170c177211 */ /* 0x001fc600078ec0ff */
[----:B------:R-:W-:-:S04]  /*1ca0*/  IMAD.IADD R12, R9, 0x1, -R24 ;  /* 0x00000001090c7824 */ /* 0x000fc800078e0a18 */
[----:B------:R-:W-:-:S04]  /*1cb0*/  IMAD R25, R12, 0x8, R23 ;  /* 0x000000080c197824 */ /* 0x000fc800078e0217 */
[----:B------:R-:W-:Y:S01]  /*1cc0*/  IMAD R9, R8, 0x8, R25 ;  /* 0x0000000808097824 */ /* 0x000fe200078e0219 */
[----:B------:R-:W-:Y:S04]  /*1cd0*/  LDS.64 R20, [R25] ;  /* 0x0000000019147984 */ /* 0x000fe80000000a00 */
[----:B------:R-:W0:Y:S02]  /*1ce0*/  LDS.64 R12, [R9] ;  /* 0x00000000090c7984 */ /* 0x000e240000000a00 */
[----:B0-----:R-:W-:-:S05]  /*1cf0*/  IADD3 R12, P0, PT, R20, R12, RZ ;  /* 0x0000000c140c7210 */ /* 0x001fca0007f1e0ff */
[----:B------:R-:W-:Y:S02]  /*1d00*/  IMAD.X R13, R21, 0x1, R13, P0 ;  /* 0x00000001150d7824 */ /* 0x000fe400000e060d */
[----:B------:R-:W-:-:S03]  /*1d10*/  IMAD.WIDE.U32 R18, R12, -0x7829cba9, RZ ;  /* 0x87d634570c127825 */ /* 0x000fc600078e00ff */
[C---:B------:R-:W-:Y:S01]  /*1d20*/  ISETP.LT.AND P1, PT, R13.reuse, RZ, PT ;  /* 0x000000ff0d00720c */ /* 0x040fe20003f21270 */
[----:B------:R-:W-:-:S04]  /*1d30*/  IMAD.WIDE.U32 R14, R13, -0x7829cba9, RZ ;  /* 0x87d634570d0e7825 */ /* 0x000fc800078e00ff */
        /* <DEDUP_REMOVED lines=14> */
[----:B------:R-:W-:-:S05]  /*1e20*/  IADD3 R27, PT, PT, R27, -R15, R14 ;  /* 0x8000000f1b1b7210 */ /* 0x000fca0007ffe00e */
[----:B------:R-:W-:Y:S04]  /*1e30*/  STS.64 [R25], R26 ;  /* 0x0000001a19007388 */ /* 0x000fe80000000a00 */
[----:B------:R-:W0:Y:S02]  /*1e40*/  LDS.64 R12, [R9] ;  /* 0x00000000090c7984 */ /* 0x000e240000000a00 */
[----:B0-----:R-:W-:-:S04]  /*1e50*/  IADD3 R14, P0, P1, R20, 0x1c000001, -R12 ;  /* 0x1c000001140e7810 */ /* 0x001fc8000791e80c */
[----:B------:R-:W-:Y:S01]  /*1e60*/  IADD3.X R15, PT, PT, R21, RZ, ~R13, P0, P1 ;  /* 0x000000ff150f7210 */ /* 0x000fe200007e2c0d */
[----:B------:R-:W-:-:S03]  /*1e70*/  IMAD.WIDE.U32 R18, R14, -0x7829cba9, RZ ;  /* 0x87d634570e127825 */ /* 0x000fc600078e00ff */
[C---:B------:R-:W-:Y:S01]  /*1e80*/  ISETP.LT.AND P1, PT, R15.reuse, RZ, PT ;  /* 0x000000ff0f00720c */ /* 0x040fe20003f21270 */
[----:B------:R-:W-:-:S04]  /*1e90*/  IMAD.WIDE.U32 R16, R15, -0x7829cba9, RZ ;  /* 0x87d634570f107825 */ /* 0x000fc800078e00ff */
[----:B------:R-:W-:Y:S02]  /*1ea0*/  VIADD R21, R3, 0x1 ;  /* 0x0000000103157836 */ /* 0x000fe40000000000 */
        /* <DEDUP_REMOVED lines=8> */
[----:B------:R-:W-:Y:S02]  /*1f30*/  SEL R12, R19, R13, P1 ;  /* 0x0000000d130c7207 */ /* 0x000fe40000800000 */
[----:B------:R-:W-:Y:S02]  /*1f40*/  LOP3.LUT P1, RZ, R3, R22, RZ, 0xc0, !PT ;  /* 0x0000001603ff7212 */ /* 0x000fe4000782c0ff */
[----:B------:R-:W-:-:S04]  /*1f50*/  SHF.R.S64 R17, R17, 0x1b, R12 ;  /* 0x0000001b11117819 */ /* 0x000fc8000000100c */
[----:B------:R-:W-:-:S04]  /*1f60*/  LEA.HI R17, P0, R12, R17, RZ, 0x1 ;  /* 0x000000110c117211 */ /* 0x000fc800078108ff */
[----:B------:R-:W-:Y:S01]  /*1f70*/  LEA.HI.X.SX32 R12, R12, RZ, 0x5, P0 ;  /* 0x000000ff0c0c7211 */ /* 0x000fe200000f2eff */
[----:B------:R-:W-:Y:S01]  /*1f80*/  IMAD.WIDE.U32 R14, R17, -0x1c000001, R14 ;  /* 0xe3ffffff110e7825 */ /* 0x000fe200078e000e */
[----:B------:R-:W-:-:S03]  /*1f90*/  ISETP.NE.AND P0, PT, R7, 0x1, PT ;  /* 0x000000010700780c */ /* 0x000fc60003f05270 */
[----:B------:R-:W-:Y:S02]  /*1fa0*/  IMAD R12, R12, -0x1c000001, RZ ;  /* 0xe3ffffff0c0c7824 */ /* 0x000fe400078e02ff */
[----:B------:R-:W-:-:S03]  /*1fb0*/  IMAD.MOV.U32 R16, RZ, RZ, R14 ;  /* 0x000000ffff107224 */ /* 0x000fc600078e000e */
[----:B------:R-:W-:-:S05]  /*1fc0*/  IADD3 R17, PT, PT, R15, -R17, R12 ;  /* 0x800000110f117210 */ /* 0x000fca0007ffe00c */
[----:B------:R0:W-:Y:S01]  /*1fd0*/  STS.64 [R9], R16 ;  /* 0x0000001009007388 */ /* 0x0001e20000000a00 */
[----:B------:R-:W-:Y:S05]  /*1fe0*/  @!P1 BRA `(.L_x_19) ;  /* 0x0000000000709947 */ /* 0x000fea0003800000 */
[----:B------:R-:W1:Y:S01]  /*1ff0*/  LDC.64 R12, c[0x0][0x390] ;  /* 0x0000e400ff0c7b82 */ /* 0x000e620000000a00 */
[----:B------:R-:W-:-:S04]  /*2000*/  SHF.L.U32 R24, R24, UR4, RZ ;  /* 0x0000000418187c19 */ /* 0x000fc800080006ff */
[----:B------:R-:W-:-:S05]  /*2010*/  SHF.L.U32 R25, R24, UR5, RZ ;  /* 0x0000000518197c19 */ /* 0x000fca00080006ff */
[----:B-1----:R-:W-:-:S05]  /*2020*/  IMAD.WIDE.U32 R24, R25, 0x8, R12 ;  /* 0x0000000819187825 */ /* 0x002fca00078e000c */
[----:B------:R-:W0:Y:S02]  /*2030*/  LDG.E.64 R18, desc[UR8][R24.64] ;  /* 0x0000000818127981 */ /* 0x000e24000c1e1b00 */
[-C--:B0-----:R-:W-:Y:S02]  /*2040*/  IMAD R17, R17, R18.reuse, RZ ;  /* 0x0000001211117224 */ /* 0x081fe400078e02ff */
[----:B------:R-:W-:-:S04]  /*2050*/  IMAD.WIDE.U32 R12, R14, R18, RZ ;  /* 0x000000120e0c7225 */ /* 0x000fc800078e00ff */
[----:B------:R-:W-:Y:S02]  /*2060*/  IMAD R17, R19, R14, R17 ;  /* 0x0000000e13117224 */ /* 0x000fe400078e0211 */
[----:B------:R-:W-:-:S03]  /*2070*/  IMAD.WIDE.U32 R18, R12, -0x7829cba9, RZ ;  /* 0x87d634570c127825 */ /* 0x000fc600078e00ff */
[----:B------:R-:W-:-:S04]  /*2080*/  IADD3 R13, PT, PT, R13, R17, RZ ;  /* 0x000000110d0d7210 */ /* 0x000fc80007ffe0ff */
        /* <DEDUP_REMOVED lines=17> */
[----:B------:R1:W-:Y:S02]  /*21a0*/  STS.64 [R9], R12 ;  /* 0x0000000c09007388 */ /* 0x0003e40000000a00 */
.L_x_19:
[----:B------:R-:W-:Y:S05]  /*21b0*/  BSYNC.RECONVERGENT B2 ;  /* 0x0000000000027941 */ /* 0x000fea0003800200 */
.L_x_18:
[----:B01----:R-:W-:Y:S01]  /*21c0*/  IMAD.MOV.U32 R9, RZ, RZ, R21 ;  /* 0x000000ffff097224 */ /* 0x003fe200078e0015 */
[----:B------:R-:W-:Y:S06]  /*21d0*/  @!P0 BRA `(.L_x_17) ;  /* 0x0000000800988947 */ /* 0x000fec0003800000 */
[C---:B------:R-:W-:Y:S01]  /*21e0*/  LOP3.LUT P0, R24, R21.reuse, RZ, R22, 0xa0, !PT ;  /* 0x000000ff15187212 */ /* 0x040fe2000780a016 */
[----:B------:R-:W-:Y:S04]  /*21f0*/  BSSY.RECONVERGENT B2, `(.L_x_20) ;  /* 0x0000051000027945 */ /* 0x000fe80003800200 */
[----:B------:R-:W-:-:S04]  /*2200*/  IMAD R12, R21, 0x2, -R24 ;  /* 0x00000002150c7824 */ /* 0x000fc800078e0a18 */
        /* <DEDUP_REMOVED lines=79> */
.L_x_21:
[----:B------:R-:W-:Y:S05]  /*2700*/  BSYNC.RECONVERGENT B2 ;  /* 0x0000000000027941 */ /* 0x000fea0003800200 */
.L_x_20:
[----:B01----:R-:W-:Y:S01]  /*2710*/  IMAD.MOV.U32 R9, RZ, RZ, R21 ;  /* 0x000000ffff097224 */ /* 0x003fe200078e0015 */
[----:B------:R-:W-:Y:S06]  /*2720*/  @!P1 BRA `(.L_x_17) ;  /* 0x0000000400449947 */ /* 0x000fec0003800000 */
[----:B------:R-:W-:-:S05]  /*2730*/  LOP3.LUT P0, R24, R21, RZ, R22, 0xa0, !PT ;  /* 0x000000ff15187212 */ /* 0x000fca000780a016 */
[----:B------:R-:W-:-:S05]  /*2740*/  IMAD R12, R21, 0x2, -R24 ;  /* 0x00000002150c7824 */ /* 0x000fca00078e0a18 */
[----:B------:R-:W-:-:S05]  /*2750*/  LEA R9, R12, R23, 0x3 ;  /* 0x000000170c097211 */ /* 0x000fca00078e18ff */
        /* <DEDUP_REMOVED lines=45> */
[----:B------:R-:W-:Y:S01]  /*2a30*/  IADD3 R15, PT, PT, R13, -R15, R9 ;  /* 0x8000000f0d0f7210 */ /* 0x000fe20007ffe009 */
[----:B------:R-:W-:-:S04]  /*2a40*/  IMAD.MOV.U32 R9, RZ, RZ, R6 ;  /* 0x000000ffff097224 */ /* 0x000fc800078e0006 */
[----:B------:R0:W-:Y:S01]  /*2a50*/  STS.64 [R23], R14 ;  /* 0x0000000e17007388 */ /* 0x0001e20000000a00 */
[----:B------:R-:W-:Y:S05]  /*2a60*/  @!P0 BRA `(.L_x_17) ;  /* 0x0000000000748947 */ /* 0x000fea0003800000 */
[----:B------:R-:W1:Y:S01]  /*2a70*/  LDC.64 R16, c[0x0][0x390] ;  /* 0x0000e400ff107b82 */ /* 0x000e620000000a00 */
[----:B------:R-:W-:-:S04]  /*2a80*/  SHF.L.U32 R24, R24, UR4, RZ ;  /* 0x0000000418187c19 */ /* 0x000fc800080006ff */
[----:B------:R-:W-:-:S05]  /*2a90*/  SHF.L.U32 R21, R24, UR5, RZ ;  /* 0x0000000518157c19 */ /* 0x000fca00080006ff */
[----:B-1----:R-:W-:-:S05]  /*2aa0*/  IMAD.WIDE.U32 R20, R21, 0x8, R16 ;  /* 0x0000000815147825 */ /* 0x002fca00078e0010 */
[----:B------:R-:W2:Y:S02]  /*2ab0*/  LDG.E.64 R16, desc[UR8][R20.64] ;  /* 0x0000000814107981 */ /* 0x000ea4000c1e1b00 */
[-C--:B--2---:R-:W-:Y:S02]  /*2ac0*/  IMAD R9, R15, R16.reuse, RZ ;  /* 0x000000100f097224 */ /* 0x084fe400078e02ff */
[----:B0-----:R-:W-:-:S04]  /*2ad0*/  IMAD.WIDE.U32 R14, R12, R16, RZ ;  /* 0x000000100c0e7225 */ /* 0x001fc800078e00ff */
        /* <DEDUP_REMOVED lines=19> */
[----:B------:R-:W-:Y:S01]  /*2c10*/  IADD3 R15, PT, PT, R15, -R9, R12 ;  /* 0x800000090f0f7210 */ /* 0x000fe20007ffe00c */
[----:B------:R-:W-:-:S04]  /*2c20*/  IMAD.MOV.U32 R9, RZ, RZ, R6 ;  /* 0x000000ffff097224 */ /* 0x000fc800078e0006 */
[----:B------:R1:W-:Y:S03]  /*2c30*/  STS.64 [R23], R14 ;  /* 0x0000000e17007388 */ /* 0x0003e60000000a00 */
.L_x_17:
[----:B------:R-:W-:Y:S05]  /*2c40*/  BSYNC.RECONVERGENT B0 ;  /* 0x0000000000007941 */ /* 0x000fea0003800200 */
.L_x_16:
[----:B------:R-:W-:-:S05]  /*2c50*/  IMAD.IADD R12, R3, 0x1, -R4 ;  /* 0x00000001030c7824 */ /* 0x000fca00078e0a04 */
[----:B------:R-:W-:-:S13]  /*2c60*/  ISETP.GT.U32.AND P0, PT, R12, -0x4, PT ;  /* 0xfffffffc0c00780c */ /* 0x000fda0003f04070 */
[----:B------:R-:W-:Y:S05]  /*2c70*/  @P0 BRA `(.L_x_15) ;  /* 0x0000001400300947 */ /* 0x000fea0003800000 */
[----:B------:R-:W2:Y:S01]  /*2c80*/  S2UR UR7, SR_CgaCtaId ;  /* 0x00000000000779c3 */ /* 0x000ea20000008800 */
[----:B------:R-:W-:Y:S02]  /*2c90*/  UMOV UR6, 0x400 ;  /* 0x0000040000067882 */ /* 0x000fe40000000000 */
[----:B--2---:R-:W-:-:S06]  /*2ca0*/  ULEA UR6, UR7, UR6, 0x18 ;  /* 0x0000000607067291 */ /* 0x004fcc000f8ec0ff */
[----:B01----:R-:W-:-:S07]  /*2cb0*/  LEA R23, R9, UR6, 0x4 ;  /* 0x0000000609177c11 */ /* 0x003fce000f8e20ff */
.L_x_30:
[----:B------:R-:W-:Y:S01]  /*2cc0*/  LOP3.LUT P0, R20, R9, RZ, R22, 0xa0, !PT ;  /* 0x000000ff09147212 */ /* 0x000fe2000780a016 */
[--C-:B------:R-:W-:Y:S01]  /*2cd0*/  IMAD R19, R8, 0x8, R23.reuse ;  /* 0x0000000808137824 */ /* 0x100fe200078e0217 */
[----:B------:R-:W-:Y:S03]  /*2ce0*/  BSSY.RECONVERGENT B0, `(.L_x_22) ;  /* 0x0000051000007945 */ /* 0x000fe60003800200 */
[C---:B------:R-:W-:Y:S02]  /*2cf0*/  IMAD R18, R20.reuse, -0x8, R23 ;  /* 0xfffffff814127824 */ /* 0x040fe400078e0217 */
[----:B01----:R-:W-:-:S03]  /*2d00*/  IMAD R25, R20, -0x8, R19 ;  /* 0xfffffff814197824 */ /* 0x003fc600078e0213 */
[----:B------:R-:W-:Y:S04]  /*2d10*/  LDS.64 R26, [R18] ;  /* 0x00000000121a7984 */ /* 0x000fe80000000a00 */
[----:B------:R-:W0:Y:S02]  /*2d20*/  LDS.64 R12, [R25] ;  /* 0x00000000190c7984 */ /* 0x000e240000000a00 */
[----:B0-----:R-:W-:-:S05]  /*2d30*/  IADD3 R12, P1, PT, R26, R12, RZ ;  /* 0x0000000c1a0c7210 */ /* 0x001fca0007f3e0ff */
[----:B------:R-:W-:Y:S02]  /*2d40*/  IMAD.X R13, R27, 0x1, R13, P1 ;  /* 0x000000011b0d7824 */ /* 0x000fe400008e060d */
[----:B------:R-:W-:-:S04]  /*2d50*/  IMAD.WIDE.U32 R14, R12, -0x7829cba9, RZ ;  /* 0x87d634570c0e7825 */ /* 0x000fc800078e00ff */
[----:B------:R-:W-:-:S04]  /*2d60*/  IMAD.WIDE.U32 R16, R13, -0x7829cba9, RZ ;  /* 0x87d634570d107825 */ /* 0x000fc800078e00ff */
[----:B------:R-:W-:-:S04]  /*2d70*/  IMAD.WIDE.U32 R16, P1, R12, 0x49249246, R16 ;  /* 0x492492460c107825 */ /* 0x000fc80007820010 */
[----:B------:R-:W-:Y:S01]  /*2d80*/  IMAD.MOV.U32 R14, RZ, RZ, R17 ;  /* 0x000000ffff0e7224 */ /* 0x000fe200078e0011 */
[----:B------:R-:W-:Y:S01]  /*2d90*/  IADD3 RZ, P2, PT, R15, R16, RZ ;  /* 0x000000100fff7210 */ /* 0x000fe20007f5e0ff */
[----:B------:R-:W-:-:S04]  /*2da0*/  IMAD.X R15, RZ, RZ, RZ, P1 ;  /* 0x000000ffff0f7224 */ /* 0x000fc800008e06ff */
        /* <DEDUP_REMOVED lines=21> */
[----:B------:R-:W-:Y:S02]  /*2f00*/  IADD3 RZ, P1, PT, R27, R16, RZ ;  /* 0x000000101bff7210 */ /* 0x000fe40007f3e0ff */
[----:B------:R-:W-:-:S05]  /*2f10*/  MOV R12, R17 ;  /* 0x00000011000c7202 */ /* 0x000fca0000000f00 */
[----:B------:R-:W-:-:S03]  /*2f20*/  IMAD.WIDE.U32.X R12, R15, 0x49249246, R12, P1 ;  /* 0x492492460f0c7825 */ /* 0x000fc600008e040c */
[----:B------:R-:W-:-:S04]  /*2f30*/  IADD3 R17, P1, PT, R12, 0x7829cba9, RZ ;  /* 0x7829cba90c117810 */ /* 0x000fc80007f3e0ff */
[----:B------:R-:W-:Y:S02]  /*2f40*/  IADD3.X R21, PT, PT, R13, -0x49249247, RZ, P1, !PT ;  /* 0xb6db6db90d157810 */ /* 0x000fe40000ffe4ff */
[----:B------:R-:W-:Y:S02]  /*2f50*/  SEL R17, R17, R12, P2 ;  /* 0x0000000c11117207 */ /* 0x000fe40001000000 */
[----:B------:R-:W-:Y:S01]  /*2f60*/  SEL R12, R21, R13, P2 ;  /* 0x0000000d150c7207 */ /* 0x000fe20001000000 */
[----:B------:R-:W-:-:S03]  /*2f70*/  VIADD R13, R9, 0x1 ;  /* 0x00000001090d7836 */ /* 0x000fc60000000000 */
[----:B------:R-:W-:-:S04]  /*2f80*/  SHF.R.S64 R17, R17, 0x1b, R12 ;  /* 0x0000001b11117819 */ /* 0x000fc8000000100c */
[----:B------:R-:W-:-:S04]  /*2f90*/  LEA.HI R17, P1, R12, R17, RZ, 0x1 ;  /* 0x000000110c117211 */ /* 0x000fc800078308ff */
[----:B------:R-:W-:Y:S01]  /*2fa0*/  LEA.HI.X.SX32 R12, R12, RZ, 0x5, P1 ;  /* 0x000000ff0c0c7211 */ /* 0x000fe200008f2eff */
[----:B------:R-:W-:Y:S01]  /*2fb0*/  IMAD.WIDE.U32 R14, R17, -0x1c000001, R14 ;  /* 0xe3ffffff110e7825 */ /* 0x000fe200078e000e */
[----:B------:R-:W-:-:S03]  /*2fc0*/  LOP3.LUT P1, R24, R13, RZ, R22, 0xa0, !PT ;  /* 0x000000ff0d187212 */ /* 0x000fc6000782a016 */
[----:B------:R-:W-:Y:S02]  /*2fd0*/  IMAD R12, R12, -0x1c000001, RZ ;  /* 0xe3ffffff0c0c7824 */ /* 0x000fe400078e02ff */
[----:B------:R-:W-:-:S03]  /*2fe0*/  IMAD R18, R24, -0x8, R23 ;  /* 0xfffffff818127824 */ /* 0x000fc600078e0217 */
[----:B------:R-:W-:Y:S01]  /*2ff0*/  IADD3 R13, PT, PT, R15, -R17, R12 ;  /* 0x800000110f0d7210 */ /* 0x000fe20007ffe00c */
[----:B------:R-:W-:-:S05]  /*3000*/  IMAD.MOV.U32 R12, RZ, RZ, R14 ;  /* 0x000000ffff0c7224 */ /* 0x000fca00078e000e */
        /* <DEDUP_REMOVED lines=30> */
.L_x_23:
[----:B------:R-:W-:Y:S05]  /*31f0*/  BSYNC.RECONVERGENT B0 ;  /* 0x0000000000007941 */ /* 0x000fea0003800200 */
.L_x_22:
[----:B------:R-:W-:Y:S01]  /*3200*/  IMAD R20, R24, -0x8, R19 ;  /* 0xfffffff818147824 */ /* 0x000fe200078e0213 */
[----:B------:R-:W-:Y:S01]  /*3210*/  LDS.64 R26, [R18+0x10] ;  /* 0x00001000121a7984 */ /* 0x000fe20000000a00 */
[----:B------:R-:W-:Y:S03]  /*3220*/  BSSY.RECONVERGENT B0, `(.L_x_24) ;  /* 0x000004e000007945 */ /* 0x000fe60003800200 */
[----:B01----:R-:W0:Y:S02]  /*3230*/  LDS.64 R12, [R20+0x10] ;  /* 0x00001000140c7984 */ /* 0x003e240000000a00 */
        /* <DEDUP_REMOVED lines=20> */
[----:B------:R-:W-:Y:S04]  /*3380*/  STS.64 [R18+0x10], R28 ;  /* 0x0000101c12007388 */ /* 0x000fe80000000a00 */
[----:B------:R-:W0:Y:S02]  /*3390*/  LDS.64 R12, [R20+0x10] ;  /* 0x00001000140c7984 */ /* 0x000e240000000a00 */
        /* <DEDUP_REMOVED lines=24> */
[----:B------:R0:W-:Y:S01]  /*3520*/  STS.64 [R20+0x10], R12 ;  /* 0x0000100c14007388 */ /* 0x0001e20000000a00 */
        /* <DEDUP_REMOVED lines=28> */
[----:B------:R1:W-:Y:S02]  /*36f0*/  STS.64 [R20+0x10], R12 ;  /* 0x0000100c14007388 */ /* 0x0003e40000000a00 */
.L_x_25:
[----:B------:R-:W-:Y:S05]  /*3700*/  BSYNC.RECONVERGENT B0 ;  /* 0x0000000000007941 */ /* 0x000fea0003800200 */
.L_x_24:
[----:B01----:R-:W-:Y:S01]  /*3710*/  IMAD R20, R18, -0x8, R19 ;  /* 0xfffffff812147824 */ /* 0x003fe200078e0213 */
[----:B------:R-:W-:Y:S01]  /*3720*/  LDS.64 R24, [R21+0x20] ;  /* 0x0000200015187984 */ /* 0x000fe20000000a00 */
[----:B------:R-:W-:Y:S03]  /*3730*/  BSSY.RECONVERGENT B0, `(.L_x_26) ;  /* 0x000004f000007945 */ /* 0x000fe60003800200 */
[----:B------:R-:W0:Y:S02]  /*3740*/  LDS.64 R12, [R20+0x20] ;  /* 0x00002000140c7984 */ /* 0x000e240000000a00 */
        /* <DEDUP_REMOVED lines=28> */
[----:B------:R-:W-:Y:S01]  /*3910*/  IMAD.MOV.U32 R12, RZ, RZ, R17 ;  /* 0x000000ffff0c7224 */ /* 0x000fe200078e0011 */
[----:B------:R-:W-:Y:S02]  /*3920*/  IADD3.X R13, PT, PT, RZ, RZ, RZ, P1, !PT ;  /* 0x000000ffff0d7210 */ /* 0x000fe40000ffe4ff */
[----:B------:R-:W-:-:S05]  /*3930*/  IADD3 RZ, P1, PT, R25, R16, RZ ;  /* 0x0000001019ff7210 */ /* 0x000fca0007f3e0ff */
        /* <DEDUP_REMOVED lines=12> */
[C---:B------:R-:W-:Y:S02]  /*3a00*/  IMAD R25, R24.reuse, -0x8, R19 ;  /* 0xfffffff818197824 */ /* 0x040fe400078e0213 */
[----:B------:R-:W-:Y:S01]  /*3a10*/  IMAD R26, R24, -0x8, R23 ;  /* 0xfffffff8181a7824 */ /* 0x000fe200078e0217 */
        /* <DEDUP_REMOVED lines=32> */
.L_x_27:
[----:B------:R-:W-:Y:S05]  /*3c20*/  BSYNC.RECONVERGENT B0 ;  /* 0x0000000000007941 */ /* 0x000fea0003800200 */
.L_x_26:
[----:B01----:R-:W-:Y:S01]  /*3c30*/  LDS.64 R12, [R26+0x30] ;  /* 0x000030001a0c7984 */ /* 0x003fe20000000a00 */
[----:B------:R-:W-:Y:S03]  /*3c40*/  BSSY.RECONVERGENT B0, `(.L_x_28) ;  /* 0x000004b000007945 */ /* 0x000fe60003800200 */
[----:B------:R-:W0:Y:S02]  /*3c50*/  LDS.64 R14, [R25+0x30] ;  /* 0x00003000190e7984 */ /* 0x000e240000000a00 */
        /* <DEDUP_REMOVED lines=73> */
.L_x_29:
[----:B------:R-:W-:Y:S05]  /*40f0*/  BSYNC.RECONVERGENT B0 ;  /* 0x0000000000007941 */ /* 0x000fea0003800200 */
.L_x_28:
[----:B------:R-:W-:Y:S02]  /*4100*/  VIADD R9, R9, 0x4 ;  /* 0x0000000409097836 */ /* 0x000fe40000000000 */
[----:B------:R-:W-:-:S03]  /*4110*/  VIADD R23, R23, 0x40 ;  /* 0x0000004017177836 */ /* 0x000fc60000000000 */
[----:B------:R-:W-:-:S13]  /*4120*/  ISETP.NE.AND P0, PT, R9, R4, PT ;  /* 0x000000040900720c */ /* 0x000fda0003f05270 */
[----:B------:R-:W-:Y:S05]  /*4130*/  @P0 BRA `(.L_x_30) ;  /* 0xffffffe800e00947 */ /* 0x000fea000383ffff */
.L_x_15:
[----:B------:R-:W-:Y:S05]  /*4140*/  BSYNC.RECONVERGENT B1 ;  /* 0x0000000000017941 */ /* 0x000fea0003800200 */
.L_x_14:
[----:B------:R-:W2:Y:S01]  /*4150*/  LDCU UR6, c[0x0][0x3a8] ;  /* 0x00007500ff0677ac */ /* 0x000ea20008000800 */
[----:B------:R-:W-:-:S04]  /*4160*/  UIADD3 UR4, UPT, UPT, UR4, 0x1, URZ ;  /* 0x0000000104047890 */ /* 0x000fc8000fffe0ff */
[----:B--2---:R-:W-:Y:S01]  /*4170*/  UISETP.NE.AND UP0, UPT, UR4, UR6, UPT ;  /* 0x000000060400728c */ /* 0x004fe2000bf05270 */
[----:B------:R-:W-:Y:S08]  /*4180*/  BAR.SYNC.DEFER_BLOCKING 0x0 ;  /* 0x0000000000007b1d */ /* 0x000ff00000010000 */
[----:B------:R-:W-:Y:S05]  /*4190*/  BRA.U UP0, `(.L_x_31) ;  /* 0xffffffd900847547 */ /* 0x000fea000b83ffff */
.L_x_13:
[----:B01----:R-:W-:Y:S02]  /*41a0*/  SHF.R.U32.HI R23, RZ, 0x1, R0 ;  /* 0x00000001ff177819 */ /* 0x003fe40000011600 */
[----:B------:R-:W-:-:S04]  /*41b0*/  SHF.R.U32.HI R0, RZ, 0x1, R5 ;  /* 0x00000001ff007819 */ /* 0x000fc80000011605 */
[----:B------:R-:W-:-:S13]  /*41c0*/  ISETP.GE.U32.AND P0, PT, R23, R0, PT ;  /* 0x000000001700720c */ /* 0x000fda0003f06070 */
[----:B------:R-:W-:Y:S05]  /*41d0*/  @P0 EXIT ;  /* 0x000000000000094d */ /* 0x000fea0003800000 */
[----:B------:R-:W-:Y:S01]  /*41e0*/  IMAD.IADD R3, R0, 0x1, -R23 ;  /* 0x0000000100037824 */ /* 0x000fe200078e0a17 */
[----:B------:R-:W-:Y:S01]  /*41f0*/  IADD3 R4, PT, PT, R23, -R0, RZ ;  /* 0x8000000017047210 */ /* 0x000fe20007ffe0ff */
[----:B------:R-:W-:Y:S01]  /*4200*/  UIADD3 UR4, UPT, UPT, -UR6, 0x20, URZ ;  /* 0x0000002006047890 */ /* 0x000fe2000fffe1ff */
[----:B------:R-:W-:Y:S02]  /*4210*/  BSSY.RECONVERGENT B0, `(.L_x_32) ;  /* 0x000001d000007945 */ /* 0x000fe40003800200 */
[----:B------:R-:W-:Y:S02]  /*4220*/  LOP3.LUT P0, R3, R3, 0x3, RZ, 0xc0, !PT ;  /* 0x0000000303037812 */ /* 0x000fe4000780c0ff */
[----:B------:R-:W-:-:S11]  /*4230*/  ISETP.GT.U32.AND P1, PT, R4, -0x4, PT ;  /* 0xfffffffc0400780c */ /* 0x000fd60003f24070 */
[----:B------:R-:W-:Y:S05]  /*4240*/  @!P0 BRA `(.L_x_33) ;  /* 0x0000000000648947 */ /* 0x000fea0003800000 */
[----:B------:R-:W0:Y:S01]  /*4250*/  S2R R5, SR_CgaCtaId ;  /* 0x0000000000057919 */ /* 0x000e220000008800 */
[----:B------:R-:W1:Y:S01]  /*4260*/  LDC R16, c[0x0][0x3a4] ;  /* 0x0000e900ff107b82 */ /* 0x000e620000000800 */
[----:B------:R-:W-:Y:S01]  /*4270*/  MOV R4, 0x400 ;  /* 0x0000040000047802 */ /* 0x000fe20000000f00 */
[----:B------:R-:W-:Y:S02]  /*4280*/  IMAD.MOV R14, RZ, RZ, -R3 ;  /* 0x000000ffff0e7224 */ /* 0x000fe400078e0a03 */
[----:B------:R-:W-:Y:S01]  /*4290*/  IMAD.IADD R3, R23, 0x1, R2 ;  /* 0x0000000117037824 */ /* 0x000fe200078e0202 */
[----:B0-----:R-:W-:-:S07]  /*42a0*/  LEA R15, R5, R4, 0x18 ;  /* 0x00000004050f7211 */ /* 0x001fce00078ec0ff */
.L_x_34:
[----:B0-----:R0:W2:Y:S01]  /*42b0*/  BREV R4, R23 ;  /* 0x0000001700047301 */ /* 0x0010a20000000000 */
[-C--:B-1----:R-:W-:Y:S01]  /*42c0*/  SHF.L.U32 R7, R23, R16.reuse, RZ ;  /* 0x0000001017077219 */ /* 0x082fe200000006ff */
[----:B------:R-:W-:Y:S01]  /*42d0*/  VIADD R14, R14, 0x1 ;  /* 0x000000010e0e7836 */ /* 0x000fe20000000000 */
[----:B------:R-:W-:-:S03]  /*42e0*/  SHF.L.U32 R13, R3, R16, RZ ;  /* 0x00000010030d7219 */ /* 0x000fc600000006ff */
[--C-:B------:R-:W-:Y:S01]  /*42f0*/  IMAD.WIDE.U32 R6, R7, 0x8, R10.reuse ;  /* 0x0000000807067825 */ /* 0x100fe200078e000a */
[----:B------:R-:W-:Y:S01]  /*4300*/  ISETP.NE.AND P0, PT, R14, RZ, PT ;  /* 0x000000ff0e00720c */ /* 0x000fe20003f05270 */
[----:B------:R1:W3:Y:S02]  /*4310*/  BREV R5, R3 ;  /* 0x0000000300057301 */ /* 0x0002e40000000000 */
[----:B------:R-:W-:-:S04]  /*4320*/  IMAD.WIDE.U32 R12, R13, 0x8, R10 ;  /* 0x000000080d0c7825 */ /* 0x000fc800078e000a */
[----:B0-----:R-:W-:Y:S01]  /*4330*/  VIADD R23, R23, 0x1 ;  /* 0x0000000117177836 */ /* 0x001fe20000000000 */
[----:B--2---:R-:W-:Y:S01]  /*4340*/  SHF.R.U32.HI R4, RZ, UR4, R4 ;  /* 0x00000004ff047c19 */ /* 0x004fe20008011604 */
[----:B-1----:R-:W-:-:S04]  /*4350*/  VIADD R3, R3, 0x1 ;  /* 0x0000000103037836 */ /* 0x002fc80000000000 */
[----:B------:R-:W-:Y:S01]  /*4360*/  IMAD R4, R4, 0x8, R15 ;  /* 0x0000000804047824 */ /* 0x000fe200078e020f */
[----:B---3--:R-:W-:-:S05]  /*4370*/  SHF.R.U32.HI R5, RZ, UR4, R5 ;  /* 0x00000004ff057c19 */ /* 0x008fca0008011605 */
[----:B------:R-:W-:Y:S02]  /*4380*/  IMAD R8, R5, 0x8, R15 ;  /* 0x0000000805087824 */ /* 0x000fe400078e020f */
[----:B------:R-:W0:Y:S04]  /*4390*/  LDS.64 R4, [R4] ;  /* 0x0000000004047984 */ /* 0x000e280000000a00 */
[----:B------:R-:W1:Y:S04]  /*43a0*/  LDS.64 R8, [R8] ;  /* 0x0000000008087984 */ /* 0x000e680000000a00 */
[----:B0-----:R0:W-:Y:S04]  /*43b0*/  STG.E.64 desc[UR8][R6.64], R4 ;  /* 0x0000000406007986 */ /* 0x0011e8000c101b08 */
[----:B-1----:R0:W-:Y:S01]  /*43c0*/  STG.E.64 desc[UR8][R12.64], R8 ;  /* 0x000000080c007986 */ /* 0x0021e2000c101b08 */
[----:B------:R-:W-:Y:S05]  /*43d0*/  @P0 BRA `(.L_x_34) ;  /* 0xfffffffc00b40947 */ /* 0x000fea000383ffff */
.L_x_33:
[----:B------:R-:W-:Y:S05]  /*43e0*/  BSYNC.RECONVERGENT B0 ;  /* 0x0000000000007941 */ /* 0x000fea0003800200 */
.L_x_32:
[----:B------:R-:W-:Y:S05]  /*43f0*/  @P1 EXIT ;  /* 0x000000000000194d */ /* 0x000fea0003800000 */
[----:B------:R-:W1:Y:S01]  /*4400*/  S2UR UR6, SR_CgaCtaId ;  /* 0x00000000000679c3 */ /* 0x000e620000008800 */
[C---:B------:R-:W-:Y:S01]  /*4410*/  IADD3 R22, PT, PT, R23.reuse, 0x3, R2 ;  /* 0x0000000317167810 */ /* 0x040fe20007ffe002 */
[----:B------:R-:W-:Y:S01]  /*4420*/  VIADD R23, R23, 0x1 ;  /* 0x0000000117177836 */ /* 0x000fe20000000000 */
[----:B------:R-:W-:Y:S01]  /*4430*/  UMOV UR5, 0x400 ;  /* 0x0000040000057882 */ /* 0x000fe20000000000 */
[----:B------:R-:W2:Y:S02]  /*4440*/  LDCU UR7, c[0x0][0x3a4] ;  /* 0x00007480ff0777ac */ /* 0x000ea40008000800 */
[----:B-12---:R-:W-:-:S12]  /*4450*/  ULEA UR5, UR6, UR5, 0x18 ;  /* 0x0000000506057291 */ /* 0x006fd8000f8ec0ff */
.L_x_35:
[C---:B------:R-:W-:Y:S01]  /*4460*/  VIADD R3, R23.reuse, 0xffffffff ;  /* 0xffffffff17037836 */ /* 0x040fe20000000000 */
[----:B01----:R-:W0:Y:S01]  /*4470*/  BREV R8, R23 ;  /* 0x0000001700087301 */ /* 0x003e220000000000 */
[C---:B------:R-:W-:Y:S01]  /*4480*/  VIADD R18, R22.reuse, 0xfffffffd ;  /* 0xfffffffd16127836 */ /* 0x040fe20000000000 */
[C---:B------:R-:W-:Y:S01]  /*4490*/  SHF.L.U32 R21, R23.reuse, UR7, RZ ;  /* 0x0000000717157c19 */ /* 0x040fe200080006ff */
[----:B------:R-:W-:Y:S02]  /*44a0*/  VIADD R24, R22, 0xfffffffe ;  /* 0xfffffffe16187836 */ /* 0x000fe40000000000 */
[C---:B------:R-:W-:Y:S01]  /*44b0*/  VIADD R25, R23.reuse, 0x1 ;  /* 0x0000000117197836 */ /* 0x040fe20000000000 */
[----:B------:R-:W-:Y:S01]  /*44c0*/  SHF.L.U32 R19, R18, UR7, RZ ;  /* 0x0000000712137c19 */ /* 0x000fe200080006ff */
[----:B------:R-:W-:Y:S01]  /*44d0*/  VIADD R26, R22, 0xffffffff ;  /* 0xffffffff161a7836 */ /* 0x000fe20000000000 */
[----:B------:R-:W1:Y:S01]  /*44e0*/  BREV R4, R3 ;  /* 0x0000000300047301 */ /* 0x000e620000000000 */
[----:B------:R-:W-:Y:S01]  /*44f0*/  VIADD R27, R23, 0x2 ;  /* 0x00000002171b7836 */ /* 0x000fe20000000000 */
[----:B0-----:R-:W-:-:S06]  /*4500*/  SHF.R.U32.HI R8, RZ, UR4, R8 ;  /* 0x00000004ff087c19 */ /* 0x001fcc0008011608 */
[----:B------:R0:W2:Y:S01]  /*4510*/  BREV R6, R18 ;  /* 0x0000001200067301 */ /* 0x0000a20000000000 */
[----:B------:R-:W-:Y:S02]  /*4520*/  LEA R9, R8, UR5, 0x3 ;  /* 0x0000000508097c11 */ /* 0x000fe4000f8e18ff */
[----:B-1----:R-:W-:-:S05]  /*4530*/  SHF.R.U32.HI R4, RZ, UR4, R4 ;  /* 0x00000004ff047c19 */ /* 0x002fca0008011604 */
[----:B------:R1:W3:Y:S01]  /*4540*/  BREV R12, R24 ;  /* 0x00000018000c7301 */ /* 0x0002e20000000000 */
[----:B0-----:R-:W-:Y:S01]  /*4550*/  IMAD.WIDE.U32 R18, R19, 0x8, R10 ;  /* 0x0000000813127825 */ /* 0x001fe200078e000a */
[----:B------:R-:W-:Y:S02]  /*4560*/  LEA R28, R4, UR5, 0x3 ;  /* 0x00000005041c7c11 */ /* 0x000fe4000f8e18ff */
[----:B--2---:R-:W-:-:S04]  /*4570*/  SHF.R.U32.HI R7, RZ, UR4, R6 ;  /* 0x00000004ff077c19 */ /* 0x004fc80008011606 */
[----:B------:R-:W0:Y:S01]  /*4580*/  BREV R2, R22 ;  /* 0x0000001600027301 */ /* 0x000e220000000000 */
[----:B------:R-:W2:Y:S01]  /*4590*/  LDS.64 R28, [R28] ;  /* 0x000000001c1c7984 */ /* 0x000ea20000000a00 */
[----:B-1----:R-:W-:Y:S02]  /*45a0*/  SHF.L.U32 R24, R24, UR7, RZ ;  /* 0x0000000718187c19 */ /* 0x002fe400080006ff */
[----:B------:R-:W-:Y:S02]  /*45b0*/  LEA R16, R7, UR5, 0x3 ;  /* 0x0000000507107c11 */ /* 0x000fe4000f8e18ff */
[----:B------:R-:W-:Y:S02]  /*45c0*/  SHF.L.U32 R7, R3, UR7, RZ ;  /* 0x0000000703077c19 */ /* 0x000fe400080006ff */
[----:B------:R1:W4:Y:S01]  /*45d0*/  BREV R4, R25 ;  /* 0x0000001900047301 */ /* 0x0003220000000000 */
[----:B---3--:R-:W-:Y:S01]  /*45e0*/  SHF.R.U32.HI R12, RZ, UR4, R12 ;  /* 0x00000004ff0c7c19 */ /* 0x008fe2000801160c */
[----:B------:R-:W3:Y:S03]  /*45f0*/  LDS.64 R16, [R16] ;  /* 0x0000000010107984 */ /* 0x000ee60000000a00 */
[----:B------:R-:W-:-:S02]  /*4600*/  LEA R20, R12, UR5, 0x3 ;  /* 0x000000050c147c11 */ /* 0x000fc4000f8e18ff */
[----:B0-----:R-:W-:Y:S01]  /*4610*/  SHF.R.U32.HI R8, RZ, UR4, R2 ;  /* 0x00000004ff087c19 */ /* 0x001fe20008011602 */
[----:B------:R0:W5:Y:S01]  /*4620*/  BREV R5, R26 ;  /* 0x0000001a00057301 */ /* 0x0001620000000000 */
[----:B------:R5:W3:Y:S01]  /*4630*/  LDS.64 R2, [R9] ;  /* 0x0000000009027984 */ /* 0x000ae20000000a00 */
[----:B-1----:R-:W-:Y:S02]  /*4640*/  SHF.L.U32 R25, R25, UR7, RZ ;  /* 0x0000000719197c19 */ /* 0x002fe400080006ff */
[----:B----4-:R-:W-:-:S04]  /*4650*/  SHF.R.U32.HI R12, RZ, UR4, R4 ;  /* 0x00000004ff0c7c19 */ /* 0x010fc80008011604 */
[----:B------:R1:W4:Y:S01]  /*4660*/  BREV R6, R27 ;  /* 0x0000001b00067301 */ /* 0x0003220000000000 */
[----:B0-----:R-:W-:Y:S02]  /*4670*/  SHF.L.U32 R26, R26, UR7, RZ ;  /* 0x000000071a1a7c19 */ /* 0x001fe400080006ff */
[----:B------:R-:W-:Y:S02]  /*4680*/  LEA R12, R12, UR5, 0x3 ;  /* 0x000000050c0c7c11 */ /* 0x000fe4000f8e18ff */
[----:B-----5:R-:W-:Y:S02]  /*4690*/  SHF.R.U32.HI R13, RZ, UR4, R5 ;  /* 0x00000004ff0d7c19 */ /* 0x020fe40008011605 */
[----:B------:R0:W5:Y:S01]  /*46a0*/  LDS.64 R4, [R20] ;  /* 0x0000000014047984 */ /* 0x0001620000000a00 */
[----:B-1----:R-:W-:Y:S02]  /*46b0*/  SHF.L.U32 R27, R27, UR7, RZ ;  /* 0x000000071b1b7c19 */ /* 0x002fe400080006ff */
[----:B------:R-:W-:-:S02]  /*46c0*/  LEA R9, R13, UR5, 0x3 ;  /* 0x000000050d097c11 */ /* 0x000fc4000f8e18ff */
[----:B----4-:R-:W-:Y:S01]  /*46d0*/  SHF.R.U32.HI R14, RZ, UR4, R6 ;  /* 0x00000004ff0e7c19 */ /* 0x010fe20008011606 */
[----:B------:R-:W-:-:S03]  /*46e0*/  IMAD.WIDE.U32 R6, R7, 0x8, R10 ;  /* 0x0000000807067825 */ /* 0x000fc600078e000a */
[----:B------:R-:W-:Y:S01]  /*46f0*/  LEA R13, R14, UR5, 0x3 ;  /* 0x000000050e0d7c11 */ /* 0x000fe2000f8e18ff */
[--C-:B0-----:R-:W-:Y:S01]  /*4700*/  IMAD.WIDE.U32 R20, R21, 0x8, R10.reuse ;  /* 0x0000000815147825 */ /* 0x101fe200078e000a */
[----:B------:R-:W-:Y:S01]  /*4710*/  LEA R14, R8, UR5, 0x3 ;  /* 0x00000005080e7c11 */ /* 0x000fe2000f8e18ff */
[----:B--2---:R0:W-:Y:S04]  /*4720*/  STG.E.64 desc[UR8][R6.64], R28 ;  /* 0x0000001c06007986 */ /* 0x0041e8000c101b08 */
[----:B------:R-:W1:Y:S04]  /*4730*/  LDS.64 R6, [R12] ;  /* 0x000000000c067984 */ /* 0x000e680000000a00 */
[----:B------:R-:W2:Y:S04]  /*4740*/  LDS.64 R8, [R9] ;  /* 0x0000000009087984 */ /* 0x000ea80000000a00 */
[----:B------:R-:W4:Y:S01]  /*4750*/  LDS.64 R12, [R13] ;  /* 0x000000000d0c7984 */ /* 0x000f220000000a00 */
[----:B0-----:R-:W-:-:S03]  /*4760*/  IMAD.WIDE.U32 R28, R24, 0x8, R10 ;  /* 0x00000008181c7825 */ /* 0x001fc600078e000a */
[----:B------:R-:W0:Y:S01]  /*4770*/  LDS.64 R14, [R14] ;  /* 0x000000000e0e7984 */ /* 0x000e220000000a00 */
[----:B------:R-:W-:-:S03]  /*4780*/  IMAD.WIDE.U32 R24, R25, 0x8, R10 ;  /* 0x0000000819187825 */ /* 0x000fc600078e000a */
[----:B---3--:R3:W-:Y:S04]  /*4790*/  STG.E.64 desc[UR8][R18.64], R16 ;  /* 0x0000001012007986 */ /* 0x0087e8000c101b08 */
[----:B------:R3:W-:Y:S04]  /*47a0*/  STG.E.64 desc[UR8][R20.64], R2 ;  /* 0x0000000214007986 */ /* 0x0007e8000c101b08 */
[----:B-----5:R0:W-:Y:S01]  /*47b0*/  STG.E.64 desc[UR8][R28.64], R4 ;  /* 0x000000041c007986 */ /* 0x0201e2000c101b08 */
[----:B---3--:R-:W-:Y:S01]  /*47c0*/  IMAD.WIDE.U32 R16, R26, 0x8, R10 ;  /* 0x000000081a107825 */ /* 0x008fe200078e000a */
[----:B------:R-:W-:-:S03]  /*47d0*/  SHF.L.U32 R3, R22, UR7, RZ ;  /* 0x0000000716037c19 */ /* 0x000fc600080006ff */
[----:B------:R-:W-:-:S04]  /*47e0*/  IMAD.WIDE.U32 R18, R27, 0x8, R10 ;  /* 0x000000081b127825 */ /* 0x000fc800078e000a */
[----:B------:R-:W-:Y:S01]  /*47f0*/  IMAD.WIDE.U32 R26, R3, 0x8, R10 ;  /* 0x00000008031a7825 */ /* 0x000fe200078e000a */
[----:B-1----:R1:W-:Y:S03]  /*4800*/  STG.E.64 desc[UR8][R24.64], R6 ;  /* 0x0000000618007986 */ /* 0x0023e6000c101b08 */
[C---:B------:R-:W-:Y:S01]  /*4810*/  VIADD R3, R23.reuse, 0x3 ;  /* 0x0000000317037836 */ /* 0x040fe20000000000 */
[----:B--2---:R1:W-:Y:S01]  /*4820*/  STG.E.64 desc[UR8][R16.64], R8 ;  /* 0x0000000810007986 */ /* 0x0043e2000c101b08 */
[----:B------:R-:W-:Y:S02]  /*4830*/  VIADD R23, R23, 0x4 ;  /* 0x0000000417177836 */ /* 0x000fe40000000000 */
[----:B------:R-:W-:Y:S01]  /*4840*/  VIADD R22, R22, 0x4 ;  /* 0x0000000416167836 */ /* 0x000fe20000000000 */
[----:B----4-:R1:W-:Y:S01]  /*4850*/  STG.E.64 desc[UR8][R18.64], R12 ;  /* 0x0000000c12007986 */ /* 0x0103e2000c101b08 */
[----:B------:R-:W-:-:S03]  /*4860*/  ISETP.NE.AND P0, PT, R3, R0, PT ;  /* 0x000000000300720c */ /* 0x000fc60003f05270 */
[----:B0-----:R1:W-:Y:S10]  /*4870*/  STG.E.64 desc[UR8][R26.64], R14 ;  /* 0x0000000e1a007986 */ /* 0x0013f4000c101b08 */
[----:B------:R-:W-:Y:S05]  /*4880*/  @P0 BRA `(.L_x_35) ;  /* 0xfffffff800f40947 */ /* 0x000fea000383ffff */
[----:B------:R-:W-:Y:S05]  /*4890*/  EXIT ;  /* 0x000000000000794d */ /* 0x000fea0003800000 */
.L_x_36:
[----:B------:R-:W-:-:S00]  /*48a0*/  BRA `(.L_x_36) ;  /* 0xfffffffc00fc7947 */ /* 0x000fc0000383ffff */
[----:B------:R-:W-:-:S00]  /*48b0*/  NOP ;  /* 0x0000000000007918 */ /* 0x000fc00000000000 */
        /* <DEDUP_REMOVED lines=12> */
.L_x_53:


//--------------------- .text._Z13naive_no_swapPxS_xS_j --------------------------
	.section	.text._Z13naive_no_swapPxS_xS_j,"ax",@progbits
	.align	128
        .global         _Z13naive_no_swapPxS_xS_j
        .type           _Z13naive_no_swapPxS_xS_j,@function
        .size           _Z13naive_no_swapPxS_xS_j,(.L_x_50 - _Z13naive_no_swapPxS_xS_j)
        .other          _Z13naive_no_swapPxS_xS_j,@"STO_CUDA_ENTRY STV_DEFAULT"
_Z13naive_no_swapPxS_xS_j:
.text._Z13naive_no_swapPxS_xS_j:
[----:B------:R-:W-:Y:S01]  /*0000*/  LDC R1, c[0x0][0x37c] ;  /* 0x0000df00ff017b82 */ /* 0x000fe20000000800 */
[----:B------:R-:W0:Y:S01]  /*0010*/  S2R R0, SR_CTAID.X ;  /* 0x0000000000007919 */ /* 0x000e220000002500 */
[----:B------:R-:W1:Y:S01]  /*0020*/  LDCU.64 UR8, c[0x0][0x390] ;  /* 0x00007200ff0877ac */ /* 0x000e620008000a00 */
[----:B------:R-:W0:Y:S01]  /*0030*/  S2R R3, SR_TID.X ;  /* 0x0000000000037919 */ /* 0x000e220000002100 */
[----:B------:R-:W0:Y:S01]  /*0040*/  LDCU UR6, c[0x0][0x360] ;  /* 0x00006c00ff0677ac */ /* 0x000e220008000800 */
[----:B-1----:R-:W-:-:S04]  /*0050*/  ULEA.HI UR4, UP0, UR9, UR8, URZ, 0x1 ;  /* 0x0000000809047291 */ /* 0x002fc8000f8108ff */
[----:B------:R-:W-:-:S04]  /*0060*/  UIADD3.X UR5, UPT, UPT, URZ, UR9, URZ, UP0, !UPT ;  /* 0x00000009ff057290 */ /* 0x000fc800087fe4ff */
[----:B------:R-:W-:Y:S01]  /*0070*/  USHF.R.U64 UR4, UR4, 0x1, UR5 ;  /* 0x0000000104047899 */ /* 0x000fe20008001205 */
[----:B0-----:R-:W-:-:S05]  /*0080*/  IMAD R0, R0, UR6, R3 ;  /* 0x0000000600007c24 */ /* 0x001fca000f8e0203 */
[----:B------:R-:W-:-:S05]  /*0090*/  VIADD R5, R0, UR4 ;  /* 0x0000000400057c36 */ /* 0x000fca0008000000 */
[----:B------:R-:W-:-:S04]  /*00a0*/  ISETP.GE.U32.AND P0, PT, R5, UR8, PT ;  /* 0x0000000805007c0c */ /* 0x000fc8000bf06070 */
[----:B------:R-:W-:-:S13]  /*00b0*/  ISETP.GE.AND.EX P0, PT, RZ, UR9, PT, P0 ;  /* 0x00000009ff007c0c */ /* 0x000fda000bf06300 */
[----:B------:R-:W-:Y:S05]  /*00c0*/  @P0 EXIT ;  /* 0x000000000000094d */ /* 0x000fea0003800000 */
[----:B------:R-:W0:Y:S01]  /*00d0*/  LDC.64 R2, c[0x0][0x380] ;  /* 0x0000e000ff027b82 */ /* 0x000e220000000a00 */
[----:B------:R-:W1:Y:S01]  /*00e0*/  LDCU.64 UR4, c[0x0][0x380] ;  /* 0x00007000ff0477ac */ /* 0x000e620008000a00 */
[----:B------:R-:W2:Y:S06]  /*00f0*/  LDCU.64 UR6, c[0x0][0x358] ;  /* 0x00006b00ff0677ac */ /* 0x000eac0008000a00 */
[----:B------:R-:W3:Y:S01]  /*0100*/  LDC R6, c[0x0][0x3a0] ;  /* 0x0000e800ff067b82 */ /* 0x000ee20000000800 */
[----:B-1----:R-:W-:-:S04]  /*0110*/  LEA R4, P0, R5, UR4, 0x3 ;  /* 0x0000000405047c11 */ /* 0x002fc8000f8018ff */
[----:B------:R-:W-:Y:S01]  /*0120*/  LEA.HI.X R5, R5, UR5, RZ, 0x3, P0 ;  /* 0x0000000505057c11 */ /* 0x000fe200080f1cff */
[----:B0-----:R-:W-:-:S05]  /*0130*/  IMAD.WIDE.U32 R2, R0, 0x8, R2 ;  /* 0x0000000800027825 */ /* 0x001fca00078e0002 */
[----:B--2---:R-:W5:Y:S04]  /*0140*/  LDG.E.64 R4, desc[UR6][R4.64] ;  /* 0x0000000604047981 */ /* 0x004f68000c1e1b00 */
[----:B------:R-:W5:Y:S01]  /*0150*/  LDG.E.64 R2, desc[UR6][R2.64] ;  /* 0x0000000602027981 */ /* 0x000f62000c1e1b00 */
[----:B------:R-:W-:Y:S01]  /*0160*/  UISETP.NE.U32.AND UP0, UPT, UR9, URZ, UPT ;  /* 0x000000ff0900728c */ /* 0x000fe2000bf05070 */
[----:B---3--:R-:W-:-:S08]  /*0170*/  IMAD.SHL.U32 R6, R6, 0x2, RZ ;  /* 0x0000000206067824 */ /* 0x008fd000078e00ff */
[----:B------:R-:W-:Y:S05]  /*0180*/  BRA.U UP0, `(.L_x_37) ;  /* 0x0000000100507547 */ /* 0x000fea000b800000 */
[----:B------:R-:W0:Y:S01]  /*0190*/  I2F.U32.RP R7, R6 ;  /* 0x0000000600077306 */ /* 0x000e220000209000 */
[----:B------:R-:W-:Y:S01]  /*01a0*/  IMAD.MOV R11, RZ, RZ, -R6 ;  /* 0x000000ffff0b7224 */ /* 0x000fe200078e0a06 */
[----:B------:R-:W-:-:S06]  /*01b0*/  ISETP.NE.U32.AND P2, PT, R6, RZ, PT ;  /* 0x000000ff0600720c */ /* 0x000fcc0003f45070 */
[----:B0-----:R-:W0:Y:S02]  /*01c0*/  MUFU.RCP R7, R7 ;  /* 0x0000000700077308 */ /* 0x001e240000001000 */
[----:B0-----:R-:W-:-:S06]  /*01d0*/  VIADD R8, R7, 0xffffffe ;  /* 0x0ffffffe07087836 */ /* 0x001fcc0000000000 */
[----:B------:R0:W1:Y:S02]  /*01e0*/  F2I.FTZ.U32.TRUNC.NTZ R9, R8 ;  /* 0x0000000800097305 */ /* 0x000064000021f000 */
[----:B0-----:R-:W-:Y:S02]  /*01f0*/  HFMA2 R8, -RZ, RZ, 0, 0 ;  /* 0x00000000ff087431 */ /* 0x001fe400000001ff */
[----:B-1----:R-:W-:-:S04]  /*0200*/  IMAD R11, R11, R9, RZ ;  /* 0x000000090b0b7224 */ /* 0x002fc800078e02ff */
[----:B------:R-:W-:-:S06]  /*0210*/  IMAD.HI.U32 R9, R9, R11, R8 ;  /* 0x0000000b09097227 */ /* 0x000fcc00078e0008 */
[----:B------:R-:W-:-:S04]  /*0220*/  IMAD.HI.U32 R8, R9, UR8, RZ ;  /* 0x0000000809087c27 */ /* 0x000fc8000f8e00ff */
[----:B------:R-:W-:-:S04]  /*0230*/  IMAD.MOV R9, RZ, RZ, -R8 ;  /* 0x000000ffff097224 */ /* 0x000fc800078e0a08 */
[----:B------:R-:W-:-:S05]  /*0240*/  IMAD R9, R6, R9, UR8 ;  /* 0x0000000806097e24 */ /* 0x000fca000f8e0209 */
[----:B------:R-:W-:-:S13]  /*0250*/  ISETP.GE.U32.AND P0, PT, R9, R6, PT ;  /* 0x000000060900720c */ /* 0x000fda0003f06070 */
[----:B------:R-:W-:Y:S02]  /*0260*/  @P0 IMAD.IADD R9, R9, 0x1, -R6 ;  /* 0x0000000109090824 */ /* 0x000fe400078e0a06 */
[----:B------:R-:W-:-:S03]  /*0270*/  @P0 VIADD R8, R8, 0x1 ;  /* 0x0000000108080836 */ /* 0x000fc60000000000 */
[----:B------:R-:W-:Y:S01]  /*0280*/  ISETP.GE.U32.AND P1, PT, R9, R6, PT ;  /* 0x000000060900720c */ /* 0x000fe20003f26070 */
[----:B------:R-:W-:-:S12]  /*0290*/  IMAD.MOV.U32 R9, RZ, RZ, RZ ;  /* 0x000000ffff097224 */ /* 0x000fd800078e00ff */
[----:B------:R-:W-:Y:S02]  /*02a0*/  @P1 IADD3 R8, PT, PT, R8, 0x1, RZ ;  /* 0x0000000108081810 */ /* 0x000fe40007ffe0ff */
[----:B------:R-:W-:Y:S01]  /*02b0*/  @!P2 LOP3.LUT R8, RZ, R6, RZ, 0x33, !PT ;  /* 0x00000006ff08a212 */ /* 0x000fe200078e33ff */
[----:B------:R-:W-:Y:S06]  /*02c0*/  BRA `(.L_x_38) ;  /* 0x0000000000107947 */ /* 0x000fec0003800000 */
.L_x_37:
[----:B------:R-:W-:-:S07]  /*02d0*/  MOV R8, 0x2f0 ;  /* 0x000002f000087802 */ /* 0x000fce0000000f00 */
[----:B-----5:R-:W-:Y:S05]  /*02e0*/  CALL.REL.NOINC `($__internal_0_$__cuda_sm20_div_u64) ;  /* 0x0000000000e87944 */ /* 0x020fea0003c00000 */
[----:B------:R-:W-:Y:S02]  /*02f0*/  IMAD.MOV.U32 R8, RZ, RZ, R6 ;  /* 0x000000ffff087224 */ /* 0x000fe400078e0006 */
[----:B------:R-:W-:-:S07]  /*0300*/  IMAD.MOV.U32 R9, RZ, RZ, R7 ;  /* 0x000000ffff097224 */ /* 0x000fce00078e0007 */
.L_x_38:
[----:B------:R-:W0:Y:S01]  /*0310*/  LDCU UR5, c[0x0][0x3a0] ;  /* 0x00007400ff0577ac */ /* 0x000e220008000800 */
[----:B------:R-:W1:Y:S01]  /*0320*/  LDCU.64 UR8, c[0x0][0x398] ;  /* 0x00007300ff0877ac */ /* 0x000e620008000a00 */
[----:B0-----:R-:W-:-:S06]  /*0330*/  UIADD3 UR4, UPT, UPT, UR5, -0x1, URZ ;  /* 0xffffffff05047890 */ /* 0x001fcc000fffe0ff */
[----:B------:R-:W-:-:S05]  /*0340*/  LOP3.LUT R7, R0, UR4, RZ, 0xc0, !PT ;  /* 0x0000000400077c12 */ /* 0x000fca000f8ec0ff */
[-C--:B------:R-:W-:Y:S02]  /*0350*/  IMAD R11, R9, R7.reuse, RZ ;  /* 0x00000007090b7224 */ /* 0x080fe400078e02ff */
[----:B------:R-:W-:-:S05]  /*0360*/  IMAD.WIDE.U32 R8, R8, R7, RZ ;  /* 0x0000000708087225 */ /* 0x000fca00078e00ff */
[----:B------:R-:W-:Y:S02]  /*0370*/  IADD3 R9, PT, PT, R9, R11, RZ ;  /* 0x0000000b09097210 */ /* 0x000fe40007ffe0ff */
[----:B-1----:R-:W-:-:S04]  /*0380*/  LEA R10, P0, R8, UR8, 0x3 ;  /* 0x00000008080a7c11 */ /* 0x002fc8000f8018ff */
[----:B------:R-:W-:-:S06]  /*0390*/  LEA.HI.X R11, R8, UR9, R9, 0x3, P0 ;  /* 0x00000009080b7c11 */ /* 0x000fcc00080f1c09 */
[----:B------:R-:W2:Y:S02]  /*03a0*/  LDG.E.64 R10, desc[UR6][R10.64] ;  /* 0x000000060a0a7981 */ /* 0x000ea4000c1e1b00 */
[-C--:B--2--5:R-:W-:Y:S02]  /*03b0*/  IMAD R13, R11, R4.reuse, RZ ;  /* 0x000000040b0d7224 */ /* 0x0a4fe400078e02ff */
        /* <DEDUP_REMOVED lines=19> */
[----:B------:R-:W0:Y:S03]  /*04f0*/  LDC.64 R4, c[0x0][0x388] ;  /* 0x0000e200ff047b82 */ /* 0x000e260000000a00 */
[----:B------:R-:W-:Y:S01]  /*0500*/  IMAD R6, R6, -0x1c000001, RZ ;  /* 0xe3ffffff06067824 */ /* 0x000fe200078e02ff */
[----:B------:R-:W-:-:S04]  /*0510*/  IADD3 R15, P0, PT, R2, -R8, RZ ;  /* 0x80000008020f7210 */ /* 0x000fc80007f1e0ff */
[----:B------:R-:W-:Y:S02]  /*0520*/  IADD3 R13, PT, PT, R9, -R13, R6 ;  /* 0x8000000d090d7210 */ /* 0x000fe40007ffe006 */
[----:B------:R-:W-:Y:S02]  /*0530*/  IADD3 R9, P1, PT, R2, R8, RZ ;  /* 0x0000000802097210 */ /* 0x000fe40007f3e0ff */
[----:B------:R-:W-:Y:S02]  /*0540*/  IADD3 R8, P3, PT, R15, 0x1c000001, RZ ;  /* 0x1c0000010f087810 */ /* 0x000fe40007f7e0ff */
[C---:B------:R-:W-:Y:S01]  /*0550*/  IADD3.X R17, PT, PT, R3.reuse, ~R13, RZ, P0, !PT ;  /* 0x8000000d03117210 */ /* 0x040fe200007fe4ff */
[----:B------:R-:W-:Y:S01]  /*0560*/  IMAD.X R13, R3, 0x1, R13, P1 ;  /* 0x00000001030d7824 */ /* 0x000fe200008e060d */
[C---:B------:R-:W-:Y:S01]  /*0570*/  ISETP.GT.U32.AND P1, PT, R9.reuse, 0x1c000000, PT ;  /* 0x1c0000000900780c */ /* 0x040fe20003f24070 */
[----:B------:R-:W-:Y:S01]  /*0580*/  IMAD R3, R0, 0x2, -R7 ;  /* 0x0000000200037824 */ /* 0x000fe200078e0a07 */
[----:B------:R-:W-:Y:S01]  /*0590*/  IADD3 R6, P2, PT, R9, -0x1c000001, RZ ;  /* 0xe3ffffff09067810 */ /* 0x000fe20007f5e0ff */
[----:B------:R-:W-:Y:S01]  /*05a0*/  IMAD.X R10, RZ, RZ, R17, P3 ;  /* 0x000000ffff0a7224 */ /* 0x000fe200018e0611 */
[----:B------:R-:W-:-:S02]  /*05b0*/  ISETP.GT.U32.AND P0, PT, R8, 0x1c000000, PT ;  /* 0x1c0000000800780c */ /* 0x000fc40003f04070 */
[C---:B------:R-:W-:Y:S02]  /*05c0*/  ISETP.GT.AND.EX P1, PT, R13.reuse, RZ, PT, P1 ;  /* 0x000000ff0d00720c */ /* 0x040fe40003f24310 */
[----:B------:R-:W-:Y:S02]  /*05d0*/  IADD3.X R0, PT, PT, R13, -0x1, RZ, P2, !PT ;  /* 0xffffffff0d007810 */ /* 0x000fe400017fe4ff */
[C---:B------:R-:W-:Y:S01]  /*05e0*/  IADD3 R11, PT, PT, R3.reuse, UR5, RZ ;  /* 0x00000005030b7c10 */ /* 0x040fe2000fffe0ff */
[--C-:B0-----:R-:W-:Y:S01]  /*05f0*/  IMAD.WIDE.U32 R2, R3, 0x8, R4.reuse ;  /* 0x0000000803027825 */ /* 0x101fe200078e0004 */
[----:B------:R-:W-:Y:S02]  /*0600*/  ISETP.GT.AND.EX P0, PT, R10, RZ, PT, P0 ;  /* 0x000000ff0a00720c */ /* 0x000fe40003f04300 */
[----:B------:R-:W-:Y:S01]  /*0610*/  SEL R6, R6, R9, P1 ;  /* 0x0000000906067207 */ /* 0x000fe20000800000 */
[----:B------:R-:W-:Y:S01]  /*0620*/  IMAD.WIDE.U32 R4, R11, 0x8, R4 ;  /* 0x000000080b047825 */ /* 0x000fe200078e0004 */
[----:B------:R-:W-:-:S02]  /*0630*/  SEL R7, R0, R13, P1 ;  /* 0x0000000d00077207 */ /* 0x000fc40000800000 */
[----:B------:R-:W-:Y:S02]  /*0640*/  SEL R8, R15, R8, P0 ;  /* 0x000000080f087207 */ /* 0x000fe40000000000 */
[----:B------:R-:W-:Y:S01]  /*0650*/  SEL R9, R17, R10, P0 ;  /* 0x0000000a11097207 */ /* 0x000fe20000000000 */
[----:B------:R-:W-:Y:S04]  /*0660*/  STG.E.64 desc[UR6][R2.64], R6 ;  /* 0x0000000602007986 */ /* 0x000fe8000c101b06 */
[----:B------:R-:W-:Y:S01]  /*0670*/  STG.E.64 desc[UR6][R4.64], R8 ;  /* 0x0000000804007986 */ /* 0x000fe2000c101b06 */
[----:B------:R-:W-:Y:S05]  /*0680*/  EXIT ;  /* 0x000000000000794d */ /* 0x000fea0003800000 */
        .weak           $__internal_0_$__cuda_sm20_div_u64
        .type           $__internal_0_$__cuda_sm20_div_u64,@function
        .size           $__internal_0_$__cuda_sm20_div_u64,(.L_x_50 - $__internal_0_$__cuda_sm20_div_u64)
$__internal_0_$__cuda_sm20_div_u64:
[----:B------:R-:W-:-:S06]  /*0690*/  IMAD.MOV.U32 R7, RZ, RZ, RZ ;  /* 0x000000ffff077224 */ /* 0x000fcc00078e00ff */
[----:B------:R-:W0:Y:S08]  /*06a0*/  I2F.U64.RP R7, R6 ;  /* 0x0000000600077312 */ /* 0x000e300000309000 */
[----:B0-----:R-:W0:Y:S02]  /*06b0*/  MUFU.RCP R9, R7 ;  /* 0x0000000700097308 */ /* 0x001e240000001000 */
[----:B0-----:R-:W-:-:S06]  /*06c0*/  VIADD R9, R9, 0x1ffffffe ;  /* 0x1ffffffe09097836 */ /* 0x001fcc0000000000 */
[----:B------:R-:W0:Y:S02]  /*06d0*/  F2I.U64.TRUNC R10, R9 ;  /* 0x00000009000a7311 */ /* 0x000e24000020d800 */
[----:B0-----:R-:W-:-:S04]  /*06e0*/  IMAD.WIDE.U32 R12, R10, R6, RZ ;  /* 0x000000060a0c7225 */ /* 0x001fc800078e00ff */
[----:B------:R-:W-:Y:S01]  /*06f0*/  IMAD R13, R11, R6, R13 ;  /* 0x000000060b0d7224 */ /* 0x000fe200078e020d */
[----:B------:R-:W-:-:S05]  /*0700*/  IADD3 R15, P0, PT, RZ, -R12, RZ ;  /* 0x8000000cff0f7210 */ /* 0x000fca0007f1e0ff */
[----:B------:R-:W-:-:S04]  /*0710*/  IMAD.HI.U32 R12, R10, R15, RZ ;  /* 0x0000000f0a0c7227 */ /* 0x000fc800078e00ff */
[----:B------:R-:W-:Y:S01]  /*0720*/  IMAD.X R17, RZ, RZ, ~R13, P0 ;  /* 0x000000ffff117224 */ /* 0x000fe200000e0e0d */
[----:B------:R-:W-:-:S03]  /*0730*/  MOV R13, R10 ;  /* 0x0000000a000d7202 */ /* 0x000fc60000000f00 */
[-C--:B------:R-:W-:Y:S02]  /*0740*/  IMAD R19, R11, R17.reuse, RZ ;  /* 0x000000110b137224 */ /* 0x080fe400078e02ff */
[----:B------:R-:W-:-:S04]  /*0750*/  IMAD.WIDE.U32 R12, P0, R10, R17, R12 ;  /* 0x000000110a0c7225 */ /* 0x000fc8000780000c */
[----:B------:R-:W-:-:S04]  /*0760*/  IMAD.HI.U32 R7, R11, R17, RZ ;  /* 0x000000110b077227 */ /* 0x000fc800078e00ff */
[----:B------:R-:W-:-:S04]  /*0770*/  IMAD.HI.U32 R12, P1, R11, R15, R12 ;  /* 0x0000000f0b0c7227 */ /* 0x000fc8000782000c */
[----:B------:R-:W-:Y:S01]  /*0780*/  IMAD.X R7, R7, 0x1, R11, P0 ;  /* 0x0000000107077824 */ /* 0x000fe200000e060b */
[----:B------:R-:W-:-:S04]  /*0790*/  IADD3 R13, P2, PT, R19, R12, RZ ;  /* 0x0000000c130d7210 */ /* 0x000fc80007f5e0ff */
[----:B------:R-:W-:Y:S01]  /*07a0*/  IADD3.X R7, PT, PT, RZ, RZ, R7, P2, P1 ;  /* 0x000000ffff077210 */ /* 0x000fe200017e2407 */
[----:B------:R-:W-:-:S04]  /*07b0*/  IMAD.WIDE.U32 R10, R13, R6, RZ ;  /* 0x000000060d0a7225 */ /* 0x000fc800078e00ff */
[----:B------:R-:W-:Y:S01]  /*07c0*/  IMAD R9, R7, R6, R11 ;  /* 0x0000000607097224 */ /* 0x000fe200078e020b */
[----:B------:R-:W-:Y:S02]  /*07d0*/  IADD3 R15, P0, PT, RZ, -R10, RZ ;  /* 0x8000000aff0f7210 */ /* 0x000fe40007f1e0ff */
[----:B------:R-:W0:Y:S03]  /*07e0*/  LDC.64 R10, c[0x0][0x390] ;  /* 0x0000e400ff0a7b82 */ /* 0x000e260000000a00 */
[----:B------:R-:W-:-:S04]  /*07f0*/  IMAD.HI.U32 R12, R13, R15, RZ ;  /* 0x0000000f0d0c7227 */ /* 0x000fc800078e00ff */
[----:B------:R-:W-:-:S04]  /*0800*/  IMAD.X R14, RZ, RZ, ~R9, P0 ;  /* 0x000000ffff0e7224 */ /* 0x000fc800000e0e09 */
[----:B------:R-:W-:-:S04]  /*0810*/  IMAD.WIDE.U32 R12, P0, R13, R14, R12 ;  /* 0x0000000e0d0c7225 */ /* 0x000fc8000780000c */
[C---:B------:R-:W-:Y:S02]  /*0820*/  IMAD R16, R7.reuse, R14, RZ ;  /* 0x0000000e07107224 */ /* 0x040fe400078e02ff */
[----:B------:R-:W-:-:S04]  /*0830*/  IMAD.HI.U32 R9, P1, R7, R15, R12 ;  /* 0x0000000f07097227 */ /* 0x000fc8000782000c */
[----:B------:R-:W-:Y:S02]  /*0840*/  HFMA2 R13, -RZ, RZ, 0, 0 ;  /* 0x00000000ff0d7431 */ /* 0x000fe400000001ff */
[----:B------:R-:W-:Y:S01]  /*0850*/  IMAD.HI.U32 R14, R7, R14, RZ ;  /* 0x0000000e070e7227 */ /* 0x000fe200078e00ff */
[----:B------:R-:W-:-:S03]  /*0860*/  IADD3 R9, P2, PT, R16, R9, RZ ;  /* 0x0000000910097210 */ /* 0x000fc60007f5e0ff */
[----:B------:R-:W-:Y:S02]  /*0870*/  IMAD.X R7, R14, 0x1, R7, P0 ;  /* 0x000000010e077824 */ /* 0x000fe400000e0607 */
[----:B0-----:R-:W-:-:S03]  /*0880*/  IMAD.HI.U32 R12, R9, R10, RZ ;  /* 0x0000000a090c7227 */ /* 0x001fc600078e00ff */
[----:B------:R-:W-:Y:S01]  /*0890*/  IADD3.X R7, PT, PT, RZ, RZ, R7, P2, P1 ;  /* 0x000000ffff077210 */ /* 0x000fe200017e2407 */
[----:B------:R-:W-:-:S04]  /*08a0*/  IMAD.WIDE.U32 R12, R9, R11, R12 ;  /* 0x0000000b090c7225 */ /* 0x000fc800078e000c */
[C---:B------:R-:W-:Y:S02]  /*08b0*/  IMAD R14, R7.reuse, R11, RZ ;  /* 0x0000000b070e7224 */ /* 0x040fe400078e02ff */
[----:B------:R-:W-:-:S04]  /*08c0*/  IMAD.HI.U32 R9, P0, R7, R10, R12 ;  /* 0x0000000a07097227 */ /* 0x000fc8000780000c */
[----:B------:R-:W-:Y:S01]  /*08d0*/  IMAD.HI.U32 R7, R7, R11, RZ ;  /* 0x0000000b07077227 */ /* 0x000fe200078e00ff */
[----:B------:R-:W-:-:S03]  /*08e0*/  IADD3 R9, P1, PT, R14, R9, RZ ;  /* 0x000000090e097210 */ /* 0x000fc60007f3e0ff */
[----:B------:R-:W-:Y:S02]  /*08f0*/  IMAD.X R7, RZ, RZ, R7, P0 ;  /* 0x000000ffff077224 */ /* 0x000fe400000e0607 */
[----:B------:R-:W-:-:S04]  /*0900*/  IMAD.WIDE.U32 R12, R9, R6, RZ ;  /* 0x00000006090c7225 */ /* 0x000fc800078e00ff */
[----:B------:R-:W-:Y:S01]  /*0910*/  IMAD.X R7, RZ, RZ, R7, P1 ;  /* 0x000000ffff077224 */ /* 0x000fe200008e0607 */
[----:B------:R-:W-:Y:S02]  /*0920*/  IADD3 R15, P0, PT, -R12, R10, RZ ;  /* 0x0000000a0c0f7210 */ /* 0x000fe40007f1e1ff */
[----:B------:R-:W-:Y:S01]  /*0930*/  IADD3 R10, P2, PT, R9, 0x1, RZ ;  /* 0x00000001090a7810 */ /* 0x000fe20007f5e0ff */
[----:B------:R-:W-:-:S03]  /*0940*/  IMAD R14, R7, R6, R13 ;  /* 0x00000006070e7224 */ /* 0x000fc600078e020d */
[----:B------:R-:W-:Y:S01]  /*0950*/  IADD3.X R12, PT, PT, RZ, R7, RZ, P2, !PT ;  /* 0x00000007ff0c7210 */ /* 0x000fe200017fe4ff */
[----:B------:R-:W-:Y:S01]  /*0960*/  IMAD.X R14, R11, 0x1, ~R14, P0 ;  /* 0x000000010b0e7824 */ /* 0x000fe200000e0e0e */
[----:B------:R-:W-:Y:S02]  /*0970*/  ISETP.GE.U32.AND P0, PT, R15, R6, PT ;  /* 0x000000060f00720c */ /* 0x000fe40003f06070 */
[-C--:B------:R-:W-:Y:S02]  /*0980*/  IADD3 R11, P1, PT, -R6, R15.reuse, RZ ;  /* 0x0000000f060b7210 */ /* 0x080fe40007f3e1ff */
[C---:B------:R-:W-:Y:S02]  /*0990*/  ISETP.GE.U32.AND.EX P0, PT, R14.reuse, RZ, PT, P0 ;  /* 0x000000ff0e00720c */ /* 0x040fe40003f06100 */
[----:B------:R-:W-:Y:S02]  /*09a0*/  IADD3.X R13, PT, PT, R14, -0x1, RZ, P1, !PT ;  /* 0xffffffff0e0d7810 */ /* 0x000fe40000ffe4ff */
[----:B------:R-:W-:-:S02]  /*09b0*/  SEL R11, R11, R15, P0 ;  /* 0x0000000f0b0b7207 */ /* 0x000fc40000000000 */
[----:B------:R-:W-:Y:S02]  /*09c0*/  SEL R10, R10, R9, P0 ;  /* 0x000000090a0a7207 */ /* 0x000fe40000000000 */
[----:B------:R-:W-:Y:S02]  /*09d0*/  SEL R9, R13, R14, P0 ;  /* 0x0000000e0d097207 */ /* 0x000fe40000000000 */
[----:B------:R-:W-:Y:S02]  /*09e0*/  SEL R12, R12, R7, P0 ;  /* 0x000000070c0c7207 */ /* 0x000fe40000000000 */
[----:B------:R-:W-:Y:S02]  /*09f0*/  ISETP.GE.U32.AND P0, PT, R11, R6, PT ;  /* 0x000000060b00720c */ /* 0x000fe40003f06070 */
[----:B------:R-:W-:Y:S02]  /*0a00*/  IADD3 R7, P2, PT, R10, 0x1, RZ ;  /* 0x000000010a077810 */ /* 0x000fe40007f5e0ff */
[----:B------:R-:W-:-:S02]  /*0a10*/  ISETP.GE.U32.AND.EX P0, PT, R9, RZ, PT, P0 ;  /* 0x000000ff0900720c */ /* 0x000fc40003f06100 */
[----:B------:R-:W-:Y:S01]  /*0a20*/  ISETP.NE.U32.AND P1, PT, R6, RZ, PT ;  /* 0x000000ff0600720c */ /* 0x000fe20003f25070 */
[----:B------:R-:W-:Y:S01]  /*0a30*/  IMAD.X R9, RZ, RZ, R12, P2 ;  /* 0x000000ffff097224 */ /* 0x000fe200010e060c */
[----:B------:R-:W-:Y:S02]  /*0a40*/  SEL R6, R7, R10, P0 ;  /* 0x0000000a07067207 */ /* 0x000fe40000000000 */
[----:B------:R-:W-:Y:S02]  /*0a50*/  ISETP.NE.AND.EX P1, PT, RZ, RZ, PT, P1 ;  /* 0x000000ffff00720c */ /* 0x000fe40003f25310 */
[----:B------:R-:W-:Y:S01]  /*0a60*/  SEL R7, R9, R12, P0 ;  /* 0x0000000c09077207 */ /* 0x000fe20000000000 */
[----:B------:R-:W-:Y:S01]  /*0a70*/  IMAD.MOV.U32 R9, RZ, RZ, 0x0 ;  /* 0x00000000ff097424 */ /* 0x000fe200078e00ff */
[----:B------:R-:W-:Y:S02]  /*0a80*/  SEL R6, R6, 0xffffffff, P1 ;  /* 0xffffffff06067807 */ /* 0x000fe40000800000 */
[----:B------:R-:W-:Y:S01]  /*0a90*/  SEL R7, R7, 0xffffffff, P1 ;  /* 0xffffffff07077807 */ /* 0x000fe20000800000 */
[----:B------:R-:W-:Y:S06]  /*0aa0*/  RET.REL.NODEC R8 `(_Z13naive_no_swapPxS_xS_j) ;  /* 0xfffffff408547950 */ /* 0x000fec0003c3ffff */
.L_x_39:
        /* <DEDUP_REMOVED lines=13> */
.L_x_50:


//--------------------- .text._Z4GZKPPxiS_iiii    --------------------------
	.section	.text._Z4GZKPPxiS_iiii,"ax",@progbits
	.align	128
        .global         _Z4GZKPPxiS_iiii
        .type           _Z4GZKPPxiS_iiii,@function
        .size           _Z4GZKPPxiS_iiii,(.L_x_55 - _Z4GZKPPxiS_iiii)
        .other          _Z4GZKPPxiS_iiii,@"STO_CUDA_ENTRY STV_DEFAULT"
_Z4GZKPPxiS_iiii:
.text._Z4GZKPPxiS_iiii:
[----:B------:R-:W-:Y:S08]  /*0000*/  LDC R1, c[0x0][0x37c] ;  /* 0x0000df00ff017b82 */ /* 0x000ff00000000800 */
[----:B------:R-:W0:Y:S01]  /*0010*/  LDC.64 R14, c[0x0][0x398] ;  /* 0x0000e600ff0e7b82 */ /* 0x000e220000000a00 */
[----:B------:R-:W1:Y:S01]  /*0020*/  S2R R0, SR_TID.X ;  /* 0x0000000000007919 */ /* 0x000e620000002100 */
[----:B------:R-:W2:Y:S06]  /*0030*/  LDCU UR8, c[0x0][0x388] ;  /* 0x00007100ff0877ac */ /* 0x000eac0008000800 */
[----:B------:R-:W3:Y:S08]  /*0040*/  S2UR UR4, SR_CTAID.X ;  /* 0x00000000000479c3 */ /* 0x000ef00000002500 */
[----:B------:R-:W4:Y:S01]  /*0050*/  LDC R16, c[0x0][0x3a0] ;  /* 0x0000e800ff107b82 */ /* 0x000f220000000800 */
[----:B0-----:R-:W0:Y:S01]  /*0060*/  I2F.U32.RP R6, R14 ;  /* 0x0000000e00067306 */ /* 0x001e220000209000 */
[----:B------:R-:W-:-:S02]  /*0070*/  ISETP.NE.U32.AND P2, PT, R14, RZ, PT ;  /* 0x000000ff0e00720c */ /* 0x000fc40003f45070 */
[----:B------:R-:W-:-:S05]  /*0080*/  ISETP.NE.U32.AND P4, PT, R15, RZ, PT ;  /* 0x000000ff0f00720c */ /* 0x000fca0003f85070 */
[----:B------:R-:W5:Y:S08]  /*0090*/  I2F.U32.RP R7, R15 ;  /* 0x0000000f00077306 */ /* 0x000f700000209000 */
[----:B0-----:R-:W0:Y:S08]  /*00a0*/  MUFU.RCP R6, R6 ;  /* 0x0000000600067308 */ /* 0x001e300000001000 */
[----:B-----5:R-:W5:Y:S01]  /*00b0*/  MUFU.RCP R7, R7 ;  /* 0x0000000700077308 */ /* 0x020f620000001000 */
[----:B0-----:R-:W-:-:S07]  /*00c0*/  VIADD R2, R6, 0xffffffe ;  /* 0x0ffffffe06027836 */ /* 0x001fce0000000000 */
[----:B------:R0:W2:Y:S01]  /*00d0*/  F2I.FTZ.U32.TRUNC.NTZ R3, R2 ;  /* 0x0000000200037305 */ /* 0x0000a2000021f000 */
[----:B-----5:R-:W-:-:S07]  /*00e0*/  VIADD R4, R7, 0xffffffe ;  /* 0x0ffffffe07047836 */ /* 0x020fce0000000000 */
[----:B------:R5:W3:Y:S01]  /*00f0*/  F2I.FTZ.U32.TRUNC.NTZ R5, R4 ;  /* 0x0000000400057305 */ /* 0x000ae2000021f000 */
[----:B0-----:R-:W-:Y:S02]  /*0100*/  IMAD.MOV.U32 R2, RZ, RZ, RZ ;  /* 0x000000ffff027224 */ /* 0x001fe400078e00ff */
[----:B--2---:R-:W-:Y:S02]  /*0110*/  IMAD.MOV R9, RZ, RZ, -R3 ;  /* 0x000000ffff097224 */ /* 0x004fe400078e0a03 */
[----:B-----5:R-:W-:Y:S02]  /*0120*/  IMAD.MOV.U32 R4, RZ, RZ, RZ ;  /* 0x000000ffff047224 */ /* 0x020fe400078e00ff */
[----:B------:R-:W-:Y:S01]  /*0130*/  IMAD R7, R9, R14, RZ ;  /* 0x0000000e09077224 */ /* 0x000fe200078e02ff */
[----:B---3--:R-:W-:-:S03]  /*0140*/  IADD3 R6, PT, PT, RZ, -R5, RZ ;  /* 0x80000005ff067210 */ /* 0x008fc60007ffe0ff */
[----:B------:R-:W-:-:S04]  /*0150*/  IMAD.HI.U32 R2, R3, R7, R2 ;  /* 0x0000000703027227 */ /* 0x000fc800078e0002 */
[----:B------:R-:W-:Y:S02]  /*0160*/  IMAD R9, R6, R15, RZ ;  /* 0x0000000f06097224 */ /* 0x000fe400078e02ff */
[----:B------:R-:W-:Y:S02]  /*0170*/  IMAD R3, R15, UR4, RZ ;  /* 0x000000040f037c24 */ /* 0x000fe4000f8e02ff */
[----:B------:R-:W-:-:S04]  /*0180*/  IMAD.HI.U32 R5, R5, R9, R4 ;  /* 0x0000000905057227 */ /* 0x000fc800078e0004 */
[----:B------:R-:W-:-:S04]  /*0190*/  IMAD.HI.U32 R2, R2, R3, RZ ;  /* 0x0000000302027227 */ /* 0x000fc800078e00ff */
[----:B-1----:R-:W-:-:S04]  /*01a0*/  IMAD.HI.U32 R17, R5, R0, RZ ;  /* 0x0000000005117227 */ /* 0x002fc800078e00ff */
[----:B------:R-:W-:Y:S01]  /*01b0*/  IMAD.MOV R2, RZ, RZ, -R2 ;  /* 0x000000ffff027224 */ /* 0x000fe200078e0a02 */
[----:B------:R-:W-:-:S03]  /*01c0*/  IADD3 R4, PT, PT, -R17, RZ, RZ ;  /* 0x000000ff11047210 */ /* 0x000fc60007ffe1ff */
[----:B------:R-:W-:Y:S02]  /*01d0*/  IMAD R5, R14, R2, R3 ;  /* 0x000000020e057224 */ /* 0x000fe400078e0203 */
[----:B------:R-:W-:Y:S01]  /*01e0*/  IMAD R2, R15, R4, R0 ;  /* 0x000000040f027224 */ /* 0x000fe200078e0200 */
[----:B----4-:R-:W-:Y:S02]  /*01f0*/  SHF.L.U32 R4, R16, 0x1, RZ ;  /* 0x0000000110047819 */ /* 0x010fe400000006ff */
[----:B------:R-:W-:Y:S02]  /*0200*/  ISETP.GE.U32.AND P1, PT, R5, R14, PT ;  /* 0x0000000e0500720c */ /* 0x000fe40003f26070 */
[----:B------:R-:W-:-:S11]  /*0210*/  ISETP.GE.U32.AND P0, PT, R2, R15, PT ;  /* 0x0000000f0200720c */ /* 0x000fd60003f06070 */
[----:B------:R-:W-:Y:S02]  /*0220*/  @P1 IMAD.IADD R5, R5, 0x1, -R14 ;  /* 0x0000000105051824 */ /* 0x000fe400078e0a0e */
[----:B------:R-:W-:Y:S01]  /*0230*/  @P0 IMAD.IADD R2, R2, 0x1, -R15 ;  /* 0x0000000102020824 */ /* 0x000fe200078e0a0f */
[----:B------:R-:W-:Y:S02]  /*0240*/  @P0 IADD3 R17, PT, PT, R17, 0x1, RZ ;  /* 0x0000000111110810 */ /* 0x000fe40007ffe0ff */
[----:B------:R-:W-:Y:S02]  /*0250*/  ISETP.GE.U32.AND P1, PT, R5, R14, PT ;  /* 0x0000000e0500720c */ /* 0x000fe40003f26070 */
[----:B------:R-:W-:-:S11]  /*0260*/  ISETP.GE.U32.AND P3, PT, R2, R15, PT ;  /* 0x0000000f0200720c */ /* 0x000fd60003f66070 */
[----:B------:R-:W-:Y:S01]  /*0270*/  @P1 IMAD.IADD R5, R5, 0x1, -R14 ;  /* 0x0000000105051824 */ /* 0x000fe200078e0a0e */
[----:B------:R-:W-:Y:S01]  /*0280*/  @!P2 LOP3.LUT R5, RZ, R14, RZ, 0x33, !PT ;  /* 0x0000000eff05a212 */ /* 0x000fe200078e33ff */
[----:B------:R-:W-:Y:S01]  /*0290*/  @P3 VIADD R17, R17, 0x1 ;  /* 0x0000000111113836 */ /* 0x000fe20000000000 */
[----:B------:R-:W-:-:S03]  /*02a0*/  @!P4 LOP3.LUT R17, RZ, R15, RZ, 0x33, !PT ;  /* 0x0000000fff11c212 */ /* 0x000fc600078e33ff */
[----:B------:R-:W-:Y:S02]  /*02b0*/  IMAD.IADD R2, R3, 0x1, -R5 ;  /* 0x0000000103027824 */ /* 0x000fe400078e0a05 */
[----:B------:R-:W-:Y:S01]  /*02c0*/  IMAD.MOV R3, RZ, RZ, -R17 ;  /* 0x000000ffff037224 */ /* 0x000fe200078e0a11 */
[----:B------:R-:W-:Y:S01]  /*02d0*/  SHF.L.U32 R17, R17, 0x1, RZ ;  /* 0x0000000111117819 */ /* 0x000fe200000006ff */
[----:B------:R-:W-:Y:S02]  /*02e0*/  IMAD R2, R2, R4, R5 ;  /* 0x0000000402027224 */ /* 0x000fe400078e0205 */
[----:B------:R-:W-:-:S04]  /*02f0*/  IMAD R5, R15, R3, R0 ;  /* 0x000000030f057224 */ /* 0x000fc800078e0200 */
[----:B------:R-:W-:-:S04]  /*0300*/  IMAD.IADD R3, R2, 0x1, R5 ;  /* 0x0000000102037824 */ /* 0x000fc800078e0205 */
[----:B------:R-:W-:-:S04]  /*0310*/  IMAD R3, R17, R14, R3 ;  /* 0x0000000e11037224 */ /* 0x000fc800078e0203 */
[----:B------:R-:W-:-:S05]  /*0320*/  IMAD.IADD R6, R3, 0x1, R14 ;  /* 0x0000000103067824 */ /* 0x000fca00078e020e */
[----:B------:R-:W-:-:S13]  /*0330*/  ISETP.GE.AND P0, PT, R6, UR8, PT ;  /* 0x0000000806007c0c */ /* 0x000fda000bf06270 */
[----:B------:R-:W-:Y:S05]  /*0340*/  @P0 EXIT ;  /* 0x000000000000094d */ /* 0x000fea0003800000 */
[----:B------:R-:W0:Y:S01]  /*0350*/  LDC.64 R6, c[0x0][0x380] ;  /* 0x0000e000ff067b82 */ /* 0x000e220000000a00 */
[----:B------:R-:W1:Y:S01]  /*0360*/  LDCU.64 UR6, c[0x0][0x358] ;  /* 0x00006b00ff0677ac */ /* 0x000e620008000a00 */
[----:B0-----:R-:W-:-:S05]  /*0370*/  IMAD.WIDE R6, R3, 0x8, R6 ;  /* 0x0000000803067825 */ /* 0x001fca00078e0206 */
[----:B-1----:R-:W2:Y:S01]  /*0380*/  LDG.E.64 R8, desc[UR6][R6.64] ;  /* 0x0000000606087981 */ /* 0x002ea2000c1e1b00 */
[----:B------:R-:W-:-:S05]  /*0390*/  IMAD.WIDE R12, R14, 0x8, R6 ;  /* 0x000000080e0c7825 */ /* 0x000fca00078e0206 */
[----:B------:R-:W2:Y:S01]  /*03a0*/  LDG.E.64 R10, desc[UR6][R12.64] ;  /* 0x000000060c0a7981 */ /* 0x000ea2000c1e1b00 */
[----:B------:R-:W0:Y:S08]  /*03b0*/  I2F.U32.RP R20, R16 ;  /* 0x0000001000147306 */ /* 0x000e300000209000 */
[----:B0-----:R-:W0:Y:S02]  /*03c0*/  MUFU.RCP R20, R20 ;  /* 0x0000001400147308 */ /* 0x001e240000001000 */
[----:B0-----:R-:W-:-:S06]  /*03d0*/  IADD3 R18, PT, PT, R20, 0xffffffe, RZ ;  /* 0x0ffffffe14127810 */ /* 0x001fcc0007ffe0ff */
[----:B------:R0:W1:Y:S02]  /*03e0*/  F2I.FTZ.U32.TRUNC.NTZ R19, R18 ;  /* 0x0000001200137305 */ /* 0x000064000021f000 */
[----:B0-----:R-:W-:Y:S02]  /*03f0*/  IMAD.MOV.U32 R18, RZ, RZ, RZ ;  /* 0x000000ffff127224 */ /* 0x001fe400078e00ff */
[----:B-1----:R-:W-:-:S04]  /*0400*/  IMAD.MOV R3, RZ, RZ, -R19 ;  /* 0x000000ffff037224 */ /* 0x002fc800078e0a13 */
[----:B------:R-:W-:-:S04]  /*0410*/  IMAD R3, R3, R16, RZ ;  /* 0x0000001003037224 */ /* 0x000fc800078e02ff */
[----:B------:R-:W-:Y:S01]  /*0420*/  IMAD.HI.U32 R19, R19, R3, R18 ;  /* 0x0000000313137227 */ /* 0x000fe200078e0012 */
[----:B------:R-:W0:Y:S05]  /*0430*/  S2UR UR5, SR_CgaCtaId ;  /* 0x00000000000579c3 */ /* 0x000e2a0000008800 */
[----:B------:R-:W-:-:S03]  /*0440*/  IMAD.HI.U32 R19, R19, R0, RZ ;  /* 0x0000000013137227 */ /* 0x000fc600078e00ff */
[----:B------:R-:W1:Y:S02]  /*0450*/  LDC R18, c[0x0][0x3a4] ;  /* 0x0000e900ff127b82 */ /* 0x000e640000000800 */
[----:B------:R-:W-:-:S05]  /*0460*/  IADD3 R19, PT, PT, -R19, RZ, RZ ;  /* 0x000000ff13137210 */ /* 0x000fca0007ffe1ff */
[----:B------:R-:W-:-:S05]  /*0470*/  IMAD R3, R16, R19, R0 ;  /* 0x0000001310037224 */ /* 0x000fca00078e0200 */
[----:B------:R-:W-:Y:S01]  /*0480*/  ISETP.GE.U32.AND P0, PT, R3, R16, PT ;  /* 0x000000100300720c */ /* 0x000fe20003f06070 */
[----:B------:R-:W-:Y:S01]  /*0490*/  UMOV UR4, 0x400 ;  /* 0x0000040000047882 */ /* 0x000fe20000000000 */
[----:B------:R-:W-:Y:S01]  /*04a0*/  IMAD R4, R4, R5, R17 ;  /* 0x0000000504047224 */ /* 0x000fe200078e0211 */
[----:B0-----:R-:W-:Y:S01]  /*04b0*/  ULEA UR4, UR5, UR4, 0x18 ;  /* 0x0000000405047291 */ /* 0x001fe2000f8ec0ff */
[----:B------:R-:W-:-:S09]  /*04c0*/  ISETP.NE.U32.AND P2, PT, R16, RZ, PT ;  /* 0x000000ff1000720c */ /* 0x000fd20003f45070 */
[----:B------:R-:W-:Y:S01]  /*04d0*/  @P0 IMAD.IADD R3, R3, 0x1, -R16 ;  /* 0x0000000103030824 */ /* 0x000fe200078e0a10 */
[----:B------:R-:W-:-:S04]  /*04e0*/  ISETP.GE.AND P0, PT, R14, UR8, PT ;  /* 0x000000080e007c0c */ /* 0x000fc8000bf06270 */
[----:B-1----:R-:W-:Y:S02]  /*04f0*/  ISETP.LT.OR P0, PT, R18, 0x1, P0 ;  /* 0x000000011200780c */ /* 0x002fe40000701670 */
[----:B------:R-:W-:Y:S02]  /*0500*/  ISETP.GE.U32.AND P1, PT, R3, R16, PT ;  /* 0x000000100300720c */ /* 0x000fe40003f26070 */
[----:B------:R-:W-:-:S11]  /*0510*/  LEA R4, R4, UR4, 0x3 ;  /* 0x0000000404047c11 */ /* 0x000fd6000f8e18ff */
[----:B------:R-:W-:Y:S01]  /*0520*/  @P1 IMAD.IADD R3, R3, 0x1, -R16 ;  /* 0x0000000103031824 */ /* 0x000fe200078e0a10 */
[----:B------:R-:W-:Y:S01]  /*0530*/  @!P2 LOP3.LUT R3, RZ, R16, RZ, 0x33, !PT ;  /* 0x00000010ff03a212 */ /* 0x000fe200078e33ff */
[----:B--2---:R0:W-:Y:S01]  /*0540*/  STS.128 [R4], R8 ;  /* 0x0000000804007388 */ /* 0x0041e20000000c00 */
[----:B------:R-:W-:Y:S06]  /*0550*/  BAR.SYNC.DEFER_BLOCKING 0x0 ;  /* 0x0000000000007b1d */ /* 0x000fec0000010000 */
[----:B------:R-:W-:Y:S05]  /*0560*/  @P0 BRA `(.L_x_40) ;  /* 0x0000000800dc0947 */ /* 0x000fea0003800000 */
[----:B------:R-:W-:Y:S01]  /*0570*/  LEA R5, R14, -R15, 0x1 ;  /* 0x8000000f0e057211 */ /* 0x000fe200078e08ff */
[----:B0-----:R-:W-:Y:S01]  /*0580*/  IMAD.IADD R8, R0, 0x1, -R3 ;  /* 0x0000000100087824 */ /* 0x001fe200078e0a03 */
[----:B------:R-:W0:Y:S01]  /*0590*/  LDCU UR8, c[0x0][0x3a0] ;  /* 0x00007400ff0877ac */ /* 0x000e220008000800 */
[----:B------:R-:W-:Y:S01]  /*05a0*/  IMAD.MOV.U32 R14, RZ, RZ, 0x1 ;  /* 0x00000001ff0e7424 */ /* 0x000fe200078e00ff */
[----:B------:R-:W-:-:S06]  /*05b0*/  UMOV UR5, 0x1 ;  /* 0x0000000100057882 */ /* 0x000fcc0000000000 */
.L_x_41:
[----:B0-----:R-:W0:Y:S01]  /*05c0*/  I2F.U32.RP R9, UR8 ;  /* 0x0000000800097d06 */ /* 0x001e220008209000 */
[----:B------:R-:W1:Y:S01]  /*05d0*/  LDC R16, c[0x0][0x39c] ;  /* 0x0000e700ff107b82 */ /* 0x000e620000000800 */
[----:B------:R-:W-:Y:S01]  /*05e0*/  VIADD R18, R14, 0xffffffff ;  /* 0xffffffff0e127836 */ /* 0x000fe20000000000 */
[----:B------:R-:W-:-:S06]  /*05f0*/  ISETP.NE.U32.AND P2, PT, RZ, UR8, PT ;  /* 0x00000008ff007c0c */ /* 0x000fcc000bf45070 */
[----:B------:R-:W2:Y:S01]  /*0600*/  LDC R24, c[0x0][0x398] ;  /* 0x0000e600ff187b82 */ /* 0x000ea20000000800 */
[----:B0-----:R-:W0:Y:S01]  /*0610*/  MUFU.RCP R9, R9 ;  /* 0x0000000900097308 */ /* 0x001e220000001000 */
[----:B-1----:R-:W-:Y:S02]  /*0620*/  IABS R17, R16 ;  /* 0x0000001000117213 */ /* 0x002fe40000000000 */
[----:B0-----:R-:W-:-:S05]  /*0630*/  IADD3 R10, PT, PT, R9, 0xffffffe, RZ ;  /* 0x0ffffffe090a7810 */ /* 0x001fca0007ffe0ff */
[----:B------:R-:W0:Y:S08]  /*0640*/  I2F.RP R9, R17 ;  /* 0x0000001100097306 */ /* 0x000e300000209400 */
[----:B------:R1:W3:Y:S08]  /*0650*/  F2I.FTZ.U32.TRUNC.NTZ R11, R10 ;  /* 0x0000000a000b7305 */ /* 0x0002f0000021f000 */
[----:B0-----:R-:W0:Y:S01]  /*0660*/  MUFU.RCP R9, R9 ;  /* 0x0000000900097308 */ /* 0x001e220000001000 */
[----:B-1----:R-:W-:-:S02]  /*0670*/  IMAD.MOV.U32 R10, RZ, RZ, RZ ;  /* 0x000000ffff0a7224 */ /* 0x002fc400078e00ff */
[----:B---3--:R-:W-:-:S04]  /*0680*/  IMAD.MOV R15, RZ, RZ, -R11 ;  /* 0x000000ffff0f7224 */ /* 0x008fc800078e0a0b */
[----:B------:R-:W-:-:S04]  /*0690*/  IMAD R15, R15, UR8, RZ ;  /* 0x000000080f0f7c24 */ /* 0x000fc8000f8e02ff */
[----:B------:R-:W-:-:S06]  /*06a0*/  IMAD.HI.U32 R15, R11, R15, R10 ;  /* 0x0000000f0b0f7227 */ /* 0x000fcc00078e000a */
[----:B------:R-:W-:Y:S01]  /*06b0*/  IMAD.HI.U32 R21, R15, R0, RZ ;  /* 0x000000000f157227 */ /* 0x000fe200078e00ff */
[----:B------:R-:W-:Y:S02]  /*06c0*/  LOP3.LUT R15, R14, R18, RZ, 0xc, !PT ;  /* 0x000000120e0f7212 */ /* 0x000fe400078e0cff */
[----:B------:R-:W-:Y:S02]  /*06d0*/  LOP3.LUT R18, R18, R3, RZ, 0xc0, !PT ;  /* 0x0000000312127212 */ /* 0x000fe400078ec0ff */
[----:B------:R-:W-:Y:S01]  /*06e0*/  IADD3 R11, PT, PT, -R21, RZ, RZ ;  /* 0x000000ff150b7210 */ /* 0x000fe20007ffe1ff */
[----:B------:R-:W1:Y:S04]  /*06f0*/  POPC R10, R15 ;  /* 0x0000000f000a7309 */ /* 0x000e680000000000 */
[----:B------:R-:W-:Y:S01]  /*0700*/  IMAD R19, R11, UR8, R0 ;  /* 0x000000080b137c24 */ /* 0x000fe2000f8e0200 */
[----:B0-----:R-:W-:Y:S01]  /*0710*/  IADD3 R11, PT, PT, R9, 0xffffffe, RZ ;  /* 0x0ffffffe090b7810 */ /* 0x001fe20007ffe0ff */
[----:B------:R-:W-:-:S03]  /*0720*/  IMAD.SHL.U32 R9, R14, 0x2, RZ ;  /* 0x000000020e097824 */ /* 0x000fc600078e00ff */
[----:B------:R-:W-:Y:S02]  /*0730*/  ISETP.GE.U32.AND P0, PT, R19, UR8, PT ;  /* 0x0000000813007c0c */ /* 0x000fe4000bf06070 */
[----:B------:R-:W0:Y:S01]  /*0740*/  F2I.FTZ.U32.TRUNC.NTZ R11, R11 ;  /* 0x0000000b000b7305 */ /* 0x000e22000021f000 */
[----:B-1----:R-:W-:-:S05]  /*0750*/  SHF.R.U32.HI R10, RZ, R10, R3 ;  /* 0x0000000aff0a7219 */ /* 0x002fca0000011603 */
[----:B------:R-:W-:Y:S01]  /*0760*/  IMAD R15, R9, R10, R18 ;  /* 0x0000000a090f7224 */ /* 0x000fe200078e0212 */
[----:B------:R-:W-:-:S04]  /*0770*/  LOP3.LUT R18, R18, 0x1, RZ, 0xc0, !PT ;  /* 0x0000000112127812 */ /* 0x000fc800078ec0ff */
[----:B------:R-:W-:Y:S02]  /*0780*/  @P0 VIADD R19, R19, -UR8 ;  /* 0x8000000813130c36 */ /* 0x000fe40008000000 */
[----:B------:R-:W-:Y:S01]  /*0790*/  @P0 VIADD R21, R21, 0x1 ;  /* 0x0000000115150836 */ /* 0x000fe20000000000 */
[----:B------:R-:W-:Y:S01]  /*07a0*/  SHF.R.U32.HI R10, RZ, 0x1, R15 ;  /* 0x00000001ff0a7819 */ /* 0x000fe2000001160f */
[----:B0-----:R-:W-:Y:S01]  /*07b0*/  IMAD.MOV R20, RZ, RZ, -R11 ;  /* 0x000000ffff147224 */ /* 0x001fe200078e0a0b */
[----:B------:R-:W-:Y:S01]  /*07c0*/  ISETP.GE.U32.AND P1, PT, R19, UR8, PT ;  /* 0x0000000813007c0c */ /* 0x000fe2000bf26070 */
[----:B--2---:R-:W-:Y:S02]  /*07d0*/  IMAD R19, R14, R24, RZ ;  /* 0x000000180e137224 */ /* 0x004fe400078e02ff */
[----:B------:R-:W-:Y:S02]  /*07e0*/  IMAD R23, R20, R17, RZ ;  /* 0x0000001114177224 */ /* 0x000fe400078e02ff */
[----:B------:R-:W-:-:S05]  /*07f0*/  IMAD.SHL.U32 R19, R19, 0x2, RZ ;  /* 0x0000000213137824 */ /* 0x000fca00078e00ff */
[----:B------:R-:W-:-:S03]  /*0800*/  IABS R20, R19 ;  /* 0x0000001300147213 */ /* 0x000fc60000000000 */
[----:B------:R-:W-:Y:S02]  /*0810*/  @P1 IADD3 R21, PT, PT, R21, 0x1, RZ ;  /* 0x0000000115151810 */ /* 0x000fe40007ffe0ff */
[----:B------:R-:W-:-:S05]  /*0820*/  @!P2 LOP3.LUT R21, RZ, UR8, RZ, 0x33, !PT ;  /* 0x00000008ff15ac12 */ /* 0x000fca000f8e33ff */
[----:B------:R-:W-:Y:S02]  /*0830*/  IMAD R21, R10, R16, R21 ;  /* 0x000000100a157224 */ /* 0x000fe400078e0215 */
[----:B------:R-:W-:-:S03]  /*0840*/  HFMA2 R10, -RZ, RZ, 0, 0 ;  /* 0x00000000ff0a7431 */ /* 0x000fc600000001ff */
[----:B------:R-:W-:Y:S02]  /*0850*/  IABS R22, R21 ;  /* 0x0000001500167213 */ /* 0x000fe40000000000 */
[----:B------:R-:W-:Y:S02]  /*0860*/  IMAD.HI.U32 R10, R11, R23, R10 ;  /* 0x000000170b0a7227 */ /* 0x000fe400078e000a */
[----:B------:R-:W0:Y:S04]  /*0870*/  I2F.RP R23, R20 ;  /* 0x0000001400177306 */ /* 0x000e280000209400 */
[----:B------:R-:W-:-:S04]  /*0880*/  IMAD.HI.U32 R10, R10, R22, RZ ;  /* 0x000000160a0a7227 */ /* 0x000fc800078e00ff */
[----:B------:R-:W-:-:S04]  /*0890*/  IMAD.MOV R11, RZ, RZ, -R10 ;  /* 0x000000ffff0b7224 */ /* 0x000fc800078e0a0a */
[C---:B------:R-:W-:Y:S01]  /*08a0*/  IMAD R22, R17.reuse, R11, R22 ;  /* 0x0000000b11167224 */ /* 0x040fe200078e0216 */
[----:B0-----:R-:W0:Y:S04]  /*08b0*/  MUFU.RCP R23, R23 ;  /* 0x0000001700177308 */ /* 0x001e280000001000 */
[----:B------:R-:W-:-:S13]  /*08c0*/  ISETP.GT.U32.AND P1, PT, R17, R22, PT ;  /* 0x000000161100720c */ /* 0x000fda0003f24070 */
[----:B------:R-:W-:Y:S01]  /*08d0*/  @!P1 IMAD.IADD R22, R22, 0x1, -R17 ;  /* 0x0000000116169824 */ /* 0x000fe200078e0a11 */
[----:B0-----:R-:W-:Y:S01]  /*08e0*/  IADD3 R11, PT, PT, R23, 0xffffffe, RZ ;  /* 0x0ffffffe170b7810 */ /* 0x001fe20007ffe0ff */
[----:B------:R-:W-:Y:S01]  /*08f0*/  @!P1 VIADD R10, R10, 0x1 ;  /* 0x000000010a0a9836 */ /* 0x000fe20000000000 */
[----:B------:R-:W-:Y:S02]  /*0900*/  ISETP.NE.AND P1, PT, R16, RZ, PT ;  /* 0x000000ff1000720c */ /* 0x000fe40003f25270 */
[----:B------:R-:W-:Y:S02]  /*0910*/  ISETP.GE.U32.AND P0, PT, R22, R17, PT ;  /* 0x000000111600720c */ /* 0x000fe40003f06070 */
[----:B------:R-:W-:Y:S01]  /*0920*/  LOP3.LUT R17, R21, R16, RZ, 0x3c, !PT ;  /* 0x0000001015117212 */ /* 0x000fe200078e3cff */
[----:B------:R-:W0:Y:S01]  /*0930*/  LDC R22, c[0x0][0x388] ;  /* 0x0000e200ff167b82 */ /* 0x000e220000000800 */
[----:B------:R-:W1:Y:S02]  /*0940*/  F2I.FTZ.U32.TRUNC.NTZ R11, R11 ;  /* 0x0000000b000b7305 */ /* 0x000e64000021f000 */
[----:B------:R-:W-:-:S07]  /*0950*/  ISETP.GE.AND P2, PT, R17, RZ, PT ;  /* 0x000000ff1100720c */ /* 0x000fce0003f46270 */
[----:B------:R-:W-:Y:S01]  /*0960*/  @P0 VIADD R10, R10, 0x1 ;  /* 0x000000010a0a0836 */ /* 0x000fe20000000000 */
[----:B------:R-:W-:Y:S02]  /*0970*/  ISETP.NE.U32.AND P0, PT, R18, 0x1, PT ;  /* 0x000000011200780c */ /* 0x000fe40003f05070 */
[----:B------:R-:W-:Y:S02]  /*0980*/  IABS R18, R19 ;  /* 0x0000001300127213 */ /* 0x000fe40000000000 */
[----:B------:R-:W-:Y:S01]  /*0990*/  SEL R17, R24, RZ, !P0 ;  /* 0x000000ff18117207 */ /* 0x000fe20004000000 */
[----:B-1----:R-:W-:Y:S01]  /*09a0*/  IMAD.MOV R23, RZ, RZ, -R11 ;  /* 0x000000ffff177224 */ /* 0x002fe200078e0a0b */
[----:B------:R-:W-:Y:S02]  /*09b0*/  @!P2 IADD3 R10, PT, PT, -R10, RZ, RZ ;  /* 0x000000ff0a0aa210 */ /* 0x000fe40007ffe1ff */
[----:B------:R-:W-:Y:S02]  /*09c0*/  @!P1 LOP3.LUT R10, RZ, R16, RZ, 0x33, !PT ;  /* 0x00000010ff0a9212 */ /* 0x000fe400078e33ff */
[----:B------:R-:W-:Y:S01]  /*09d0*/  IADD3 R16, PT, PT, R21, R17, R2 ;  /* 0x0000001115107210 */ /* 0x000fe20007ffe002 */
[----:B------:R-:W-:Y:S01]  /*09e0*/  IMAD R17, R23, R20, RZ ;  /* 0x0000001417117224 */ /* 0x000fe200078e02ff */
[----:B0-----:R-:W-:-:S03]  /*09f0*/  IABS R21, R22 ;  /* 0x0000001600157213 */ /* 0x001fc60000000000 */
[----:B------:R-:W-:Y:S02]  /*0a00*/  IMAD R16, R5, R10, R16 ;  /* 0x0000000a05107224 */ /* 0x000fe400078e0210 */
[----:B------:R-:W-:-:S04]  /*0a10*/  IMAD.MOV.U32 R10, RZ, RZ, RZ ;  /* 0x000000ffff0a7224 */ /* 0x000fc800078e00ff */
[----:B------:R-:W-:Y:S01]  /*0a20*/  IMAD.HI.U32 R10, R11, R17, R10 ;  /* 0x000000110b0a7227 */ /* 0x000fe200078e000a */
[----:B------:R-:W-:Y:S02]  /*0a30*/  MOV R11, R21 ;  /* 0x00000015000b7202 */ /* 0x000fe40000000f00 */
[----:B------:R-:W-:Y:S01]  /*0a40*/  IABS R17, R16 ;  /* 0x0000001000117213 */ /* 0x000fe20000000000 */
[----:B------:R-:W-:Y:S02]  /*0a50*/  IMAD.MOV R21, RZ, RZ, -R18 ;  /* 0x000000ffff157224 */ /* 0x000fe400078e0a12 */
[----:B------:R-:W-:-:S04]  /*0a60*/  IMAD.HI.U32 R18, R10, R11, RZ ;  /* 0x0000000b0a127227 */ /* 0x000fc800078e00ff */
[----:B------:R-:W-:-:S04]  /*0a70*/  IMAD.HI.U32 R10, R10, R17, RZ ;  /* 0x000000110a0a7227 */ /* 0x000fc800078e00ff */
[-C--:B------:R-:W-:Y:S02]  /*0a80*/  IMAD R11, R18, R21.reuse, R11 ;  /* 0x00000015120b7224 */ /* 0x080fe400078e020b */
[----:B------:R-:W-:Y:S01]  /*0a90*/  IMAD R17, R10, R21, R17 ;  /* 0x000000150a117224 */ /* 0x000fe200078e0211 */
[----:B------:R-:W-:Y:S02]  /*0aa0*/  LOP3.LUT R10, R19, R22, RZ, 0x3c, !PT ;  /* 0x00000016130a7212 */ /* 0x000fe400078e3cff */
[C---:B------:R-:W-:Y:S02]  /*0ab0*/  ISETP.GT.U32.AND P0, PT, R20.reuse, R11, PT ;  /* 0x0000000b1400720c */ /* 0x040fe40003f04070 */
[----:B------:R-:W-:Y:S02]  /*0ac0*/  ISETP.GT.U32.AND P1, PT, R20, R17, PT ;  /* 0x000000111400720c */ /* 0x000fe40003f24070 */
[----:B------:R-:W-:-:S09]  /*0ad0*/  ISETP.GE.AND P2, PT, R10, RZ, PT ;  /* 0x000000ff0a00720c */ /* 0x000fd20003f46270 */
[----:B------:R-:W-:Y:S02]  /*0ae0*/  @!P0 IMAD.IADD R11, R11, 0x1, -R20 ;  /* 0x000000010b0b8824 */ /* 0x000fe400078e0a14 */
[-C--:B------:R-:W-:Y:S01]  /*0af0*/  @!P1 IADD3 R17, PT, PT, R17, -R20.reuse, RZ ;  /* 0x8000001411119210 */ /* 0x080fe20007ffe0ff */
[----:B------:R-:W-:Y:S01]  /*0b00*/  @!P0 VIADD R18, R18, 0x1 ;  /* 0x0000000112128836 */ /* 0x000fe20000000000 */
[----:B------:R-:W-:Y:S02]  /*0b10*/  ISETP.GE.AND P1, PT, R16, RZ, PT ;  /* 0x000000ff1000720c */ /* 0x000fe40003f26270 */
[----:B------:R-:W-:Y:S02]  /*0b20*/  ISETP.GT.U32.AND P4, PT, R20, R17, PT ;  /* 0x000000111400720c */ /* 0x000fe40003f84070 */
[----:B------:R-:W-:Y:S02]  /*0b30*/  ISETP.GE.U32.AND P3, PT, R11, R20, PT ;  /* 0x000000140b00720c */ /* 0x000fe40003f66070 */
[----:B------:R-:W-:Y:S01]  /*0b40*/  ISETP.NE.AND P0, PT, R19, RZ, PT ;  /* 0x000000ff1300720c */ /* 0x000fe20003f05270 */
[----:B------:R-:W0:Y:S01]  /*0b50*/  LDC.64 R10, c[0x0][0x390] ;  /* 0x0000e400ff0a7b82 */ /* 0x000e220000000a00 */
[----:B------:R-:W-:-:S07]  /*0b60*/  LOP3.LUT R16, RZ, R19, RZ, 0x33, !PT ;  /* 0x00000013ff107212 */ /* 0x000fce00078e33ff */
[----:B------:R-:W-:Y:S02]  /*0b70*/  @!P4 IADD3 R17, PT, PT, R17, -R20, RZ ;  /* 0x800000141111c210 */ /* 0x000fe40007ffe0ff */
[----:B------:R-:W-:-:S03]  /*0b80*/  @P3 VIADD R18, R18, 0x1 ;  /* 0x0000000112123836 */ /* 0x000fc60000000000 */
[----:B------:R-:W-:Y:S02]  /*0b90*/  @!P1 IMAD.MOV R17, RZ, RZ, -R17 ;  /* 0x000000ffff119224 */ /* 0x000fe400078e0a11 */
[----:B------:R-:W-:-:S03]  /*0ba0*/  @!P2 IMAD.MOV R18, RZ, RZ, -R18 ;  /* 0x000000ffff12a224 */ /* 0x000fc600078e0a12 */
[C---:B------:R-:W-:Y:S02]  /*0bb0*/  SEL R17, R16.reuse, R17, !P0 ;  /* 0x0000001110117207 */ /* 0x040fe40004000000 */
[----:B------:R-:W-:Y:S02]  /*0bc0*/  SEL R18, R16, R18, !P0 ;  /* 0x0000001210127207 */ /* 0x000fe40004000000 */
[----:B------:R-:W-:-:S03]  /*0bd0*/  ISETP.GE.U32.AND P0, PT, R14, 0x21, PT ;  /* 0x000000210e00780c */ /* 0x000fc60003f06070 */
[----:B------:R-:W-:-:S04]  /*0be0*/  IMAD R17, R17, R18, RZ ;  /* 0x0000001211117224 */ /* 0x000fc800078e02ff */
[----:B0-----:R-:W-:-:S06]  /*0bf0*/  IMAD.WIDE R16, R17, 0x8, R10 ;  /* 0x0000000811107825 */ /* 0x001fcc00078e020a */
[----:B------:R-:W-:Y:S06]  /*0c00*/  @P0 BAR.SYNC.DEFER_BLOCKING 0x0 ;  /* 0x0000000000000b1d */ /* 0x000fec0000010000 */
[----:B------:R-:W2:Y:S01]  /*0c10*/  LDG.E.64 R16, desc[UR6][R16.64] ;  /* 0x0000000610107981 */ /* 0x000ea2000c1e1b00 */
[----:B------:R-:W-:-:S04]  /*0c20*/  LEA R23, R8, R15, 0x1 ;  /* 0x0000000f08177211 */ /* 0x000fc800078e08ff */
[----:B------:R-:W-:-:S05]  /*0c30*/  LEA R23, R23, UR4, 0x3 ;  /* 0x0000000417177c11 */ /* 0x000fca000f8e18ff */
[----:B------:R-:W-:-:S05]  /*0c40*/  IMAD R25, R14, 0x8, R23 ;  /* 0x000000080e197824 */ /* 0x000fca00078e0217 */
[----:B------:R-:W2:Y:S02]  /*0c50*/  LDS.64 R10, [R25] ;  /* 0x00000000190a7984 */ /* 0x000ea40000000a00 */
[-C--:B--2---:R-:W-:Y:S02]  /*0c60*/  IMAD R11, R11, R16.reuse, RZ ;  /* 0x000000100b0b7224 */ /* 0x084fe400078e02ff */
[----:B------:R-:W-:-:S04]  /*0c70*/  IMAD.WIDE.U32 R14, R10, R16, RZ ;  /* 0x000000100a0e7225 */ /* 0x000fc800078e00ff */
[----:B------:R-:W-:Y:S02]  /*0c80*/  IMAD R11, R17, R10, R11 ;  /* 0x0000000a110b7224 */ /* 0x000fe400078e020b */
[----:B------:R-:W-:-:S04]  /*0c90*/  IMAD.WIDE.U32 R20, R14, -0x7829cba9, RZ ;  /* 0x87d634570e147825 */ /* 0x000fc800078e00ff */
[----:B------:R-:W-:Y:S02]  /*0ca0*/  IMAD.IADD R15, R15, 0x1, R11 ;  /* 0x000000010f0f7824 */ /* 0x000fe400078e020b */
[----:B------:R-:W0:Y:S02]  /*0cb0*/  LDS.64 R10, [R23] ;  /* 0x00000000170a7984 */ /* 0x000e240000000a00 */
[C---:B------:R-:W-:Y:S01]  /*0cc0*/  IMAD.WIDE.U32 R18, R15.reuse, -0x7829cba9, RZ ;  /* 0x87d634570f127825 */ /* 0x040fe200078e00ff */
[----:B------:R-:W-:-:S03]  /*0cd0*/  ISETP.LT.AND P1, PT, R15, RZ, PT ;  /* 0x000000ff0f00720c */ /* 0x000fc60003f21270 */
        /* <DEDUP_REMOVED lines=13> */
[----:B------:R-:W-:Y:S01]  /*0db0*/  IMAD R17, R16, -0x1c000001, RZ ;  /* 0xe3ffffff10117824 */ /* 0x000fe200078e02ff */
[----:B0-----:R-:W-:-:S04]  /*0dc0*/  IADD3 R16, P0, PT, R10, R14, RZ ;  /* 0x0000000e0a107210 */ /* 0x001fc80007f1e0ff */
[----:B------:R-:W-:Y:S01]  /*0dd0*/  IADD3 R27, PT, PT, R15, -R27, R17 ;  /* 0x8000001b0f1b7210 */ /* 0x000fe20007ffe011 */
[----:B------:R-:W-:-:S04]  /*0de0*/  IMAD.WIDE.U32 R20, R16, -0x7829cba9, RZ ;  /* 0x87d6345710147825 */ /* 0x000fc800078e00ff */
[----:B------:R-:W-:-:S04]  /*0df0*/  IMAD.X R17, R11, 0x1, R27, P0 ;  /* 0x000000010b117824 */ /* 0x000fc800000e061b */
[----:B------:R-:W-:-:S04]  /*0e00*/  IMAD.WIDE.U32 R18, R17, -0x7829cba9, RZ ;  /* 0x87d6345711127825 */ /* 0x000fc800078e00ff */
[----:B------:R-:W-:-:S05]  /*0e10*/  IMAD.WIDE.U32 R18, P0, R16, 0x49249246, R18 ;  /* 0x4924924610127825 */ /* 0x000fca0007800012 */
[----:B------:R-:W-:Y:S02]  /*0e20*/  IADD3.X R15, PT, PT, RZ, RZ, RZ, P0, !PT ;  /* 0x000000ffff0f7210 */ /* 0x000fe400007fe4ff */
[----:B------:R-:W-:Y:S02]  /*0e30*/  IADD3 RZ, P1, PT, R21, R18, RZ ;  /* 0x0000001215ff7210 */ /* 0x000fe40007f3e0ff */
[----:B------:R-:W-:Y:S01]  /*0e40*/  IADD3 R10, P0, P2, R10, 0x1c000001, -R14 ;  /* 0x1c0000010a0a7810 */ /* 0x000fe20007a1e80e */
[----:B------:R-:W-:-:S03]  /*0e50*/  IMAD.MOV.U32 R14, RZ, RZ, R19 ;  /* 0x000000ffff0e7224 */ /* 0x000fc600078e0013 */
[----:B------:R-:W-:Y:S01]  /*0e60*/  IADD3.X R11, PT, PT, R11, RZ, ~R27, P0, P2 ;  /* 0x000000ff0b0b7210 */ /* 0x000fe200007e4c1b */
[C---:B------:R-:W-:Y:S01]  /*0e70*/  IMAD.WIDE.U32.X R14, R17.reuse, 0x49249246, R14, P1 ;  /* 0x49249246110e7825 */ /* 0x040fe200008e040e */
[----:B------:R-:W-:-:S03]  /*0e80*/  ISETP.LT.AND P1, PT, R17, RZ, PT ;  /* 0x000000ff1100720c */ /* 0x000fc60003f21270 */
[----:B------:R-:W-:Y:S01]  /*0e90*/  IMAD.WIDE.U32 R18, R11, -0x7829cba9, RZ ;  /* 0x87d634570b127825 */ /* 0x000fe200078e00ff */
[----:B------:R-:W-:-:S04]  /*0ea0*/  IADD3 R21, P0, PT, R14, 0x7829cba9, RZ ;  /* 0x7829cba90e157810 */ /* 0x000fc80007f1e0ff */
[----:B------:R-:W-:Y:S01]  /*0eb0*/  IADD3.X R27, PT, PT, R15, -0x49249247, RZ, P0, !PT ;  /* 0xb6db6db90f1b7810 */ /* 0x000fe200007fe4ff */
[C---:B------:R-:W-:Y:S01]  /*0ec0*/  IMAD.WIDE.U32 R18, P0, R10.reuse, 0x49249246, R18 ;  /* 0x492492460a127825 */ /* 0x040fe20007800012 */
[----:B------:R-:W-:Y:S02]  /*0ed0*/  SEL R20, R21, R14, P1 ;  /* 0x0000000e15147207 */ /* 0x000fe40000800000 */
[----:B------:R-:W-:Y:S01]  /*0ee0*/  SEL R21, R27, R15, P1 ;  /* 0x0000000f1b157207 */ /* 0x000fe20000800000 */
[----:B------:R-:W-:Y:S01]  /*0ef0*/  IMAD.WIDE.U32 R14, R10, -0x7829cba9, RZ ;  /* 0x87d634570a0e7825 */ /* 0x000fe200078e00ff */
[----:B------:R-:W-:Y:S02]  /*0f00*/  MOV R14, R19 ;  /* 0x00000013000e7202 */ /* 0x000fe40000000f00 */
[----:B------:R-:W-:Y:S02]  /*0f10*/  SHF.R.S64 R20, R20, 0x1b, R21 ;  /* 0x0000001b14147819 */ /* 0x000fe40000001015 */
[----:B------:R-:W-:Y:S01]  /*0f20*/  IADD3 RZ, P1, PT, R15, R18, RZ ;  /* 0x000000120fff7210 */ /* 0x000fe20007f3e0ff */
[----:B------:R-:W-:-:S04]  /*0f30*/  IMAD.X R15, RZ, RZ, RZ, P0 ;  /* 0x000000ffff0f7224 */ /* 0x000fc800000e06ff */
[C---:B------:R-:W-:Y:S01]  /*0f40*/  IMAD.WIDE.U32.X R14, R11.reuse, 0x49249246, R14, P1 ;  /* 0x492492460b0e7825 */ /* 0x040fe200008e040e */
[----:B------:R-:W-:Y:S02]  /*0f50*/  ISETP.LT.AND P1, PT, R11, RZ, PT ;  /* 0x000000ff0b00720c */ /* 0x000fe40003f21270 */
[----:B------:R-:W-:-:S04]  /*0f60*/  IADD3 R19, P0, PT, R14, 0x7829cba9, RZ ;  /* 0x7829cba90e137810 */ /* 0x000fc80007f1e0ff */
[----:B------:R-:W-:Y:S02]  /*0f70*/  IADD3.X R27, PT, PT, R15, -0x49249247, RZ, P0, !PT ;  /* 0xb6db6db90f1b7810 */ /* 0x000fe400007fe4ff */
[----:B------:R-:W-:Y:S02]  /*0f80*/  SEL R14, R19, R14, P1 ;  /* 0x0000000e130e7207 */ /* 0x000fe40000800000 */
[----:B------:R-:W-:Y:S02]  /*0f90*/  SEL R18, R27, R15, P1 ;  /* 0x0000000f1b127207 */ /* 0x000fe40000800000 */
[C---:B------:R-:W-:Y:S02]  /*0fa0*/  LEA.HI R19, P0, R21.reuse, R20, RZ, 0x1 ;  /* 0x0000001415137211 */ /* 0x040fe400078108ff */
[----:B------:R-:W-:Y:S02]  /*0fb0*/  SHF.R.S64 R15, R14, 0x1b, R18 ;  /* 0x0000001b0e0f7819 */ /* 0x000fe40000001012 */
[----:B------:R-:W0:Y:S01]  /*0fc0*/  LDC R14, c[0x0][0x3a4] ;  /* 0x0000e900ff0e7b82 */ /* 0x000e220000000800 */
[----:B------:R-:W-:Y:S01]  /*0fd0*/  LEA.HI.X.SX32 R21, R21, RZ, 0x5, P0 ;  /* 0x000000ff15157211 */ /* 0x000fe200000f2eff */
[----:B------:R-:W-:Y:S01]  /*0fe0*/  IMAD.WIDE.U32 R16, R19, -0x1c000001, R16 ;  /* 0xe3ffffff13107825 */ /* 0x000fe200078e0010 */
[----:B------:R-:W-:-:S03]  /*0ff0*/  LEA.HI R15, P1, R18, R15, RZ, 0x1 ;  /* 0x0000000f120f7211 */ /* 0x000fc600078308ff */
[----:B------:R-:W-:Y:S01]  /*1000*/  IMAD R21, R21, -0x1c000001, RZ ;  /* 0xe3ffffff15157824 */ /* 0x000fe200078e02ff */
[----:B------:R-:W-:Y:S01]  /*1010*/  LEA.HI.X.SX32 R18, R18, RZ, 0x5, P1 ;  /* 0x000000ff12127211 */ /* 0x000fe200008f2eff */
[----:B------:R-:W-:-:S03]  /*1020*/  IMAD.WIDE.U32 R10, R15, -0x1c000001, R10 ;  /* 0xe3ffffff0f0a7825 */ /* 0x000fc600078e000a */
[----:B------:R-:W-:Y:S01]  /*1030*/  IADD3 R17, PT, PT, R17, -R19, R21 ;  /* 0x8000001311117210 */ /* 0x000fe20007ffe015 */
[----:B------:R-:W-:-:S04]  /*1040*/  IMAD R18, R18, -0x1c000001, RZ ;  /* 0xe3ffffff12127824 */ /* 0x000fc800078e02ff */
[----:B------:R1:W-:Y:S01]  /*1050*/  STS.64 [R23], R16 ;  /* 0x0000001017007388 */ /* 0x0003e20000000a00 */
[----:B------:R-:W-:Y:S01]  /*1060*/  IADD3 R11, PT, PT, R11, -R15, R18 ;  /* 0x8000000f0b0b7210 */ /* 0x000fe20007ffe012 */
[----:B------:R-:W-:-:S04]  /*1070*/  IMAD R15, R9, R24, RZ ;  /* 0x00000018090f7224 */ /* 0x000fc800078e02ff */
[----:B------:R1:W-:Y:S01]  /*1080*/  STS.64 [R25], R10 ;  /* 0x0000000a19007388 */ /* 0x0003e20000000a00 */
[----:B------:R-:W-:Y:S02]  /*1090*/  ISETP.GE.AND P0, PT, R15, R22, PT ;  /* 0x000000160f00720c */ /* 0x000fe40003f06270 */
[----:B0-----:R-:W-:Y:S01]  /*10a0*/  ISETP.GT.AND P1, PT, R14, UR5, PT ;  /* 0x000000050e007c0c */ /* 0x001fe2000bf24270 */
[----:B------:R-:W-:Y:S01]  /*10b0*/  UIADD3 UR5, UPT, UPT, UR5, 0x1, URZ ;  /* 0x0000000105057890 */ /* 0x000fe2000fffe0ff */
[----:B------:R-:W-:-:S11]  /*10c0*/  IMAD.MOV.U32 R14, RZ, RZ, R9 ;  /* 0x000000ffff0e7224 */ /* 0x000fd600078e0009 */
[----:B-1----:R-:W-:Y:S05]  /*10d0*/  @!P0 BRA P1, `(.L_x_41) ;  /* 0xfffffff400388947 */ /* 0x002fea000083ffff */
.L_x_40:
[----:B------:R-:W-:Y:S06]  /*10e0*/  BAR.SYNC.DEFER_BLOCKING 0x0 ;  /* 0x0000000000007b1d */ /* 0x000fec0000010000 */
[----:B0-----:R-:W0:Y:S04]  /*10f0*/  LDS.128 R8, [R4] ;  /* 0x0000000004087984 */ /* 0x001e280000000c00 */
[----:B0-----:R-:W-:Y:S04]  /*1100*/  STG.E.64 desc[UR6][R6.64], R8 ;  /* 0x0000000806007986 */ /* 0x001fe8000c101b06 */
[----:B------:R-:W-:Y:S01]  /*1110*/  STG.E.64 desc[UR6][R12.64], R10 ;  /* 0x0000000a0c007986 */ /* 0x000fe2000c101b06 */
[----:B------:R-:W-:Y:S05]  /*1120*/  EXIT ;  /* 0x000000000000794d */ /* 0x000fea0003800000 */
.L_x_42:
        /* <DEDUP_REMOVED lines=13> */
.L_x_55:


//--------------------- .text._Z5naivePxxS_x      --------------------------
	.section	.text._Z5naivePxxS_x,"ax",@progbits
	.align	128
        .global         _Z5naivePxxS_x
        .type           _Z5naivePxxS_x,@function
        .size           _Z5naivePxxS_x,(.L_x_52 - _Z5naivePxxS_x)
        .other          _Z5naivePxxS_x,@"STO_CUDA_ENTRY STV_DEFAULT"
_Z5naivePxxS_x:
.text._Z5naivePxxS_x:
[----:B------:R-:W-:Y:S01]  /*0000*/  LDC R1, c[0x0][0x37c] ;  /* 0x0000df00ff017b82 */ /* 0x000fe20000000800 */
[----:B------:R-:W0:Y:S01]  /*0010*/  S2R R0, SR_CTAID.X ;  /* 0x0000000000007919 */ /* 0x000e220000002500 */
[----:B------:R-:W0:Y:S01]  /*0020*/  LDCU UR4, c[0x0][0x360] ;  /* 0x00006c00ff0477ac */ /* 0x000e220008000800 */
[----:B------:R-:W0:Y:S01]  /*0030*/  S2R R3, SR_TID.X ;  /* 0x0000000000037919 */ /* 0x000e220000002100 */
[----:B------:R-:W1:Y:S01]  /*0040*/  LDCU.64 UR6, c[0x0][0x388] ;  /* 0x00007100ff0677ac */ /* 0x000e620008000a00 */
[----:B0-----:R-:W-:-:S04]  /*0050*/  IMAD R0, R0, UR4, R3 ;  /* 0x0000000400007c24 */ /* 0x001fc8000f8e0203 */
[----:B------:R-:W-:-:S03]  /*0060*/  IMAD.WIDE.U32 R2, R0, 0x2, RZ ;  /* 0x0000000200027825 */ /* 0x000fc600078e00ff */
[----:B-1----:R-:W-:-:S04]  /*0070*/  ISETP.GE.U32.AND P0, PT, R2, UR6, PT ;  /* 0x0000000602007c0c */ /* 0x002fc8000bf06070 */
[----:B------:R-:W-:-:S13]  /*0080*/  ISETP.GE.AND.EX P0, PT, R3, UR7, PT, P0 ;  /* 0x0000000703007c0c */ /* 0x000fda000bf06300 */
[----:B------:R-:W-:Y:S05]  /*0090*/  @P0 EXIT ;  /* 0x000000000000094d */ /* 0x000fea0003800000 */
[----:B------:R-:W0:Y:S02]  /*00a0*/  LDCU UR4, c[0x0][0x39c] ;  /* 0x00007380ff0477ac */ /* 0x000e240008000800 */
[----:B0-----:R-:W-:-:S09]  /*00b0*/  UISETP.NE.U32.AND UP0, UPT, UR4, URZ, UPT ;  /* 0x000000ff0400728c */ /* 0x001fd2000bf05070 */
[----:B------:R-:W-:Y:S05]  /*00c0*/  BRA.U UP0, `(.L_x_43) ;  /* 0x0000000100507547 */ /* 0x000fea000b800000 */
[----:B------:R-:W0:Y:S01]  /*00d0*/  LDCU UR4, c[0x0][0x398] ;  /* 0x00007300ff0477ac */ /* 0x000e220008000800 */
[----:B------:R-:W-:Y:S01]  /*00e0*/  IMAD.MOV.U32 R7, RZ, RZ, RZ ;  /* 0x000000ffff077224 */ /* 0x000fe200078e00ff */
[----:B0-----:R-:W0:Y:S01]  /*00f0*/  I2F.U32.RP R4, UR4 ;  /* 0x0000000400047d06 */ /* 0x001e220008209000 */
[----:B------:R-:W-:-:S07]  /*0100*/  ISETP.NE.U32.AND P1, PT, RZ, UR4, PT ;  /* 0x00000004ff007c0c */ /* 0x000fce000bf25070 */
[----:B0-----:R-:W0:Y:S02]  /*0110*/  MUFU.RCP R4, R4 ;  /* 0x0000000400047308 */ /* 0x001e240000001000 */
[----:B0-----:R-:W-:-:S06]  /*0120*/  VIADD R2, R4, 0xffffffe ;  /* 0x0ffffffe04027836 */ /* 0x001fcc0000000000 */
[----:B------:R0:W1:Y:S02]  /*0130*/  F2I.FTZ.U32.TRUNC.NTZ R3, R2 ;  /* 0x0000000200037305 */ /* 0x000064000021f000 */
[----:B0-----:R-:W-:Y:S02]  /*0140*/  IMAD.MOV.U32 R2, RZ, RZ, RZ ;  /* 0x000000ffff027224 */ /* 0x001fe400078e00ff */
[----:B-1----:R-:W-:-:S04]  /*0150*/  IMAD.MOV R5, RZ, RZ, -R3 ;  /* 0x000000ffff057224 */ /* 0x002fc800078e0a03 */
[----:B------:R-:W-:-:S04]  /*0160*/  IMAD R5, R5, UR4, RZ ;  /* 0x0000000405057c24 */ /* 0x000fc8000f8e02ff */
[----:B------:R-:W-:-:S06]  /*0170*/  IMAD.HI.U32 R3, R3, R5, R2 ;  /* 0x0000000503037227 */ /* 0x000fcc00078e0002 */
[----:B------:R-:W-:-:S04]  /*0180*/  IMAD.HI.U32 R3, R3, R0, RZ ;  /* 0x0000000003037227 */ /* 0x000fc800078e00ff */
[----:B------:R-:W-:-:S04]  /*0190*/  IMAD.MOV R3, RZ, RZ, -R3 ;  /* 0x000000ffff037224 */ /* 0x000fc800078e0a03 */
[----:B------:R-:W-:-:S05]  /*01a0*/  IMAD R6, R3, UR4, R0 ;  /* 0x0000000403067c24 */ /* 0x000fca000f8e0200 */
[----:B------:R-:W-:-:S13]  /*01b0*/  ISETP.GE.U32.AND P0, PT, R6, UR4, PT ;  /* 0x0000000406007c0c */ /* 0x000fda000bf06070 */
[----:B------:R-:W-:-:S05]  /*01c0*/  @P0 VIADD R6, R6, -UR4 ;  /* 0x8000000406060c36 */ /* 0x000fca0008000000 */
[----:B------:R-:W-:-:S13]  /*01d0*/  ISETP.GE.U32.AND P0, PT, R6, UR4, PT ;  /* 0x0000000406007c0c */ /* 0x000fda000bf06070 */
[----:B------:R-:W-:Y:S02]  /*01e0*/  @P0 IADD3 R6, PT, PT, R6, -UR4, RZ ;  /* 0x8000000406060c10 */ /* 0x000fe4000fffe0ff */
[----:B------:R-:W-:Y:S01]  /*01f0*/  @!P1 LOP3.LUT R6, RZ, UR4, RZ, 0x33, !PT ;  /* 0x00000004ff069c12 */ /* 0x000fe2000f8e33ff */
[----:B------:R-:W-:Y:S06]  /*0200*/  BRA `(.L_x_44) ;  /* 0x0000000000087947 */ /* 0x000fec0003800000 */
.L_x_43:
[----:B------:R-:W-:-:S07]  /*0210*/  MOV R2, 0x230 ;  /* 0x0000023000027802 */ /* 0x000fce0000000f00 */
[----:B------:R-:W-:Y:S05]  /*0220*/  CALL.REL.NOINC `($__internal_2_$__cuda_sm20_rem_s64) ;  /* 0x0000000c00287944 */ /* 0x000fea0003c00000 */
.L_x_44:
[----:B------:R-:W0:Y:S01]  /*0230*/  LDCU.64 UR4, c[0x0][0x388] ;  /* 0x00007100ff0477ac */ /* 0x000e220008000a00 */
[----:B------:R-:W-:Y:S01]  /*0240*/  BSSY.RECONVERGENT B0, `(.L_x_45) ;  /* 0x0000028000007945 */ /* 0x000fe20003800200 */
[----:B------:R-:W1:Y:S01]  /*0250*/  LDCU.64 UR6, c[0x0][0x398] ;  /* 0x00007300ff0677ac */ /* 0x000e620008000a00 */
[----:B------:R-:W2:Y:S01]  /*0260*/  LDCU.64 UR8, c[0x0][0x358] ;  /* 0x00006b00ff0877ac */ /* 0x000ea20008000a00 */
[----:B0-----:R-:W-:Y:S02]  /*0270*/  IMAD R3, R7, UR4, RZ ;  /* 0x0000000407037c24 */ /* 0x001fe4000f8e02ff */
[----:B------:R-:W-:Y:S01]  /*0280*/  IMAD.WIDE.U32 R4, R6, UR4, RZ ;  /* 0x0000000406047c25 */ /* 0x000fe2000f8e00ff */
[----:B-1----:R-:W-:-:S03]  /*0290*/  USHF.L.U64.HI UR7, UR6, 0x1, UR7 ;  /* 0x0000000106077899 */ /* 0x002fc60008010207 */
[----:B------:R-:W-:Y:S01]  /*02a0*/  IMAD R3, R6, UR5, R3 ;  /* 0x0000000506037c24 */ /* 0x000fe2000f8e0203 */
[----:B------:R-:W-:-:S03]  /*02b0*/  USHF.L.U32 UR6, UR6, 0x1, URZ ;  /* 0x0000000106067899 */ /* 0x000fc600080006ff */
[----:B------:R-:W-:Y:S01]  /*02c0*/  IMAD.IADD R2, R5, 0x1, R3 ;  /* 0x0000000105027824 */ /* 0x000fe200078e0203 */
[----:B------:R-:W-:-:S04]  /*02d0*/  IADD3 R3, P1, PT, R0, -R6, RZ ;  /* 0x8000000600037210 */ /* 0x000fc80007f3e0ff */
[----:B------:R-:W-:Y:S02]  /*02e0*/  LOP3.LUT R8, R2, UR7, RZ, 0xfc, !PT ;  /* 0x0000000702087c12 */ /* 0x000fe4000f8efcff */
[----:B------:R-:W-:Y:S01]  /*02f0*/  LEA R0, P2, R3, R6, 0x1 ;  /* 0x0000000603007211 */ /* 0x000fe200078408ff */
[----:B------:R-:W-:Y:S01]  /*0300*/  IMAD.X R6, RZ, RZ, ~R7, P1 ;  /* 0x000000ffff067224 */ /* 0x000fe200008e0e07 */
[----:B------:R-:W-:-:S04]  /*0310*/  ISETP.NE.U32.AND P0, PT, R8, RZ, PT ;  /* 0x000000ff0800720c */ /* 0x000fc80003f05070 */
[----:B------:R-:W-:-:S09]  /*0320*/  LEA.HI.X R3, R3, R7, R6, 0x1, P2 ;  /* 0x0000000703037211 */ /* 0x000fd200010f0c06 */
[----:B--2---:R-:W-:Y:S05]  /*0330*/  @P0 BRA `(.L_x_46) ;  /* 0x0000000000500947 */ /* 0x004fea0003800000 */
[----:B------:R-:W0:Y:S01]  /*0340*/  I2F.U32.RP R2, UR6 ;  /* 0x0000000600027d06 */ /* 0x000e220008209000 */
[----:B------:R-:W-:-:S07]  /*0350*/  ISETP.NE.U32.AND P2, PT, RZ, UR6, PT ;  /* 0x00000006ff007c0c */ /* 0x000fce000bf45070 */
[----:B0-----:R-:W0:Y:S02]  /*0360*/  MUFU.RCP R2, R2 ;  /* 0x0000000200027308 */ /* 0x001e240000001000 */
[----:B0-----:R-:W-:-:S06]  /*0370*/  VIADD R6, R2, 0xffffffe ;  /* 0x0ffffffe02067836 */ /* 0x001fcc0000000000 */
[----:B------:R0:W1:Y:S02]  /*0380*/  F2I.FTZ.U32.TRUNC.NTZ R7, R6 ;  /* 0x0000000600077305 */ /* 0x000064000021f000 */
[----:B0-----:R-:W-:Y:S01]  /*0390*/  IMAD.MOV.U32 R6, RZ, RZ, RZ ;  /* 0x000000ffff067224 */ /* 0x001fe200078e00ff */
[----:B-1----:R-:W-:-:S05]  /*03a0*/  IADD3 R5, PT, PT, RZ, -R7, RZ ;  /* 0x80000007ff057210 */ /* 0x002fca0007ffe0ff */
[----:B------:R-:W-:-:S04]  /*03b0*/  IMAD R5, R5, UR6, RZ ;  /* 0x0000000605057c24 */ /* 0x000fc8000f8e02ff */
[----:B------:R-:W-:-:S06]  /*03c0*/  IMAD.HI.U32 R7, R7, R5, R6 ;  /* 0x0000000507077227 */ /* 0x000fcc00078e0006 */
[----:B------:R-:W-:-:S04]  /*03d0*/  IMAD.HI.U32 R6, R7, R4, RZ ;  /* 0x0000000407067227 */ /* 0x000fc800078e00ff */
[----:B------:R-:W-:Y:S02]  /*03e0*/  IMAD.MOV R5, RZ, RZ, -R6 ;  /* 0x000000ffff057224 */ /* 0x000fe400078e0a06 */
[----:B------:R-:W-:Y:S02]  /*03f0*/  IMAD.MOV.U32 R7, RZ, RZ, RZ ;  /* 0x000000ffff077224 */ /* 0x000fe400078e00ff */
[----:B------:R-:W-:-:S05]  /*0400*/  IMAD R4, R5, UR6, R4 ;  /* 0x0000000605047c24 */ /* 0x000fca000f8e0204 */
[----:B------:R-:W-:-:S13]  /*0410*/  ISETP.GE.U32.AND P0, PT, R4, UR6, PT ;  /* 0x0000000604007c0c */ /* 0x000fda000bf06070 */
[----:B------:R-:W-:Y:S02]  /*0420*/  @P0 VIADD R4, R4, -UR6 ;  /* 0x8000000604040c36 */ /* 0x000fe40008000000 */
[----:B------:R-:W-:-:S03]  /*0430*/  @P0 VIADD R6, R6, 0x1 ;  /* 0x0000000106060836 */ /* 0x000fc60000000000 */
[----:B------:R-:W-:-:S13]  /*0440*/  ISETP.GE.U32.AND P1, PT, R4, UR6, PT ;  /* 0x0000000604007c0c */ /* 0x000fda000bf26070 */
[----:B------:R-:W-:Y:S02]  /*0450*/  @P1 IADD3 R6, PT, PT, R6, 0x1, RZ ;  /* 0x0000000106061810 */ /* 0x000fe40007ffe0ff */
[----:B------:R-:W-:Y:S01]  /*0460*/  @!P2 LOP3.LUT R6, RZ, UR6, RZ, 0x33, !PT ;  /* 0x00000006ff06ac12 */ /* 0x000fe2000f8e33ff */
[----:B------:R-:W-:Y:S06]  /*0470*/  BRA `(.L_x_47) ;  /* 0x0000000000107947 */ /* 0x000fec0003800000 */
.L_x_46:
[----:B------:R-:W-:-:S07]  /*0480*/  MOV R6, 0x4a0 ;  /* 0x000004a000067802 */ /* 0x000fce0000000f00 */
[----:B------:R-:W-:Y:S05]  /*0490*/  CALL.REL.NOINC `($__internal_1_$__cuda_sm20_div_s64) ;  /* 0x0000000400407944 */ /* 0x000fea0003c00000 */
[----:B------:R-:W-:Y:S02]  /*04a0*/  IMAD.MOV.U32 R6, RZ, RZ, R2 ;  /* 0x000000ffff067224 */ /* 0x000fe400078e0002 */
[----:B------:R-:W-:-:S07]  /*04b0*/  IMAD.MOV.U32 R7, RZ, RZ, R5 ;  /* 0x000000ffff077224 */ /* 0x000fce00078e0005 */
.L_x_47:
[----:B------:R-:W-:Y:S05]  /*04c0*/  BSYNC.RECONVERGENT B0 ;  /* 0x0000000000007941 */ /* 0x000fea0003800200 */
.L_x_45:
[----:B------:R-:W0:Y:S01]  /*04d0*/  LDC.64 R10, c[0x0][0x390] ;  /* 0x0000e400ff0a7b82 */ /* 0x000e220000000a00 */
[----:B------:R-:W1:Y:S07]  /*04e0*/  LDCU.64 UR4, c[0x0][0x380] ;  /* 0x00007000ff0477ac */ /* 0x000e6e0008000a00 */
[----:B------:R-:W2:Y:S01]  /*04f0*/  LDC.64 R8, c[0x0][0x398] ;  /* 0x0000e600ff087b82 */ /* 0x000ea20000000a00 */
[----:B-1----:R-:W-:-:S04]  /*0500*/  LEA R2, P1, R0, UR4, 0x3 ;  /* 0x0000000400027c11 */ /* 0x002fc8000f8218ff */
[----:B------:R-:W-:Y:S02]  /*0510*/  LEA.HI.X R3, R0, UR5, R3, 0x3, P1 ;  /* 0x0000000500037c11 */ /* 0x000fe400088f1c03 */
[----:B0-----:R-:W-:-:S04]  /*0520*/  LEA R10, P0, R6, R10, 0x3 ;  /* 0x0000000a060a7211 */ /* 0x001fc800078018ff */
[----:B------:R-:W-:Y:S02]  /*0530*/  LEA.HI.X R11, R6, R11, R7, 0x3, P0 ;  /* 0x0000000b060b7211 */ /* 0x000fe400000f1c07 */
[----:B--2---:R-:W-:-:S04]  /*0540*/  LEA R4, P1, R8, R2, 0x3 ;  /* 0x0000000208047211 */ /* 0x004fc800078218ff */
[----:B------:R-:W2:Y:S01]  /*0550*/  LDG.E.64 R10, desc[UR8][R10.64] ;  /* 0x000000080a0a7981 */ /* 0x000ea2000c1e1b00 */
[----:B------:R-:W-:-:S03]  /*0560*/  LEA.HI.X R5, R8, R3, R9, 0x3, P1 ;  /* 0x0000000308057211 */ /* 0x000fc600008f1c09 */
[----:B------:R-:W3:Y:S04]  /*0570*/  LDG.E.64 R8, desc[UR8][R2.64] ;  /* 0x0000000802087981 */ /* 0x000ee8000c1e1b00 */
[----:B------:R-:W2:Y:S02]  /*0580*/  LDG.E.64 R12, desc[UR8][R4.64] ;  /* 0x00000008040c7981 */ /* 0x000ea4000c1e1b00 */
[-C--:B--2---:R-:W-:Y:S02]  /*0590*/  IMAD R13, R13, R10.reuse, RZ ;  /* 0x0000000a0d0d7224 */ /* 0x084fe400078e02ff */
[----:B------:R-:W-:-:S04]  /*05a0*/  IMAD.WIDE.U32 R6, R12, R10, RZ ;  /* 0x0000000a0c067225 */ /* 0x000fc800078e00ff */
[----:B------:R-:W-:-:S04]  /*05b0*/  IMAD R13, R11, R12, R13 ;  /* 0x0000000c0b0d7224 */ /* 0x000fc800078e020d */
[----:B------:R-:W-:-:S04]  /*05c0*/  IMAD.IADD R7, R7, 0x1, R13 ;  /* 0x0000000107077824 */ /* 0x000fc800078e020d */
[----:B------:R-:W-:-:S04]  /*05d0*/  IMAD.WIDE.U32 R12, R7, -0x7829cba9, RZ ;  /* 0x87d63457070c7825 */ /* 0x000fc800078e00ff */
[----:B------:R-:W-:-:S04]  /*05e0*/  IMAD.WIDE.U32 R14, P0, R6, 0x49249246, R12 ;  /* 0x49249246060e7825 */ /* 0x000fc8000780000c */
[----:B------:R-:W-:Y:S01]  /*05f0*/  IMAD.WIDE.U32 R12, R6, -0x7829cba9, RZ ;  /* 0x87d63457060c7825 */ /* 0x000fe200078e00ff */
[----:B------:R-:W-:-:S03]  /*0600*/  IADD3.X R17, PT, PT, RZ, RZ, RZ, P0, !PT ;  /* 0x000000ffff117210 */ /* 0x000fc600007fe4ff */
[----:B------:R-:W-:Y:S01]  /*0610*/  IMAD.MOV.U32 R16, RZ, RZ, R15 ;  /* 0x000000ffff107224 */ /* 0x000fe200078e000f */
[----:B------:R-:W-:-:S05]  /*0620*/  IADD3 RZ, P0, PT, R13, R14, RZ ;  /* 0x0000000e0dff7210 */ /* 0x000fca0007f1e0ff */
        /* <DEDUP_REMOVED lines=11> */
[C---:B---3--:R-:W-:Y:S02]  /*06e0*/  IADD3 R6, P0, PT, R8.reuse, R10, RZ ;  /* 0x0000000a08067210 */ /* 0x048fe40007f1e0ff */
[----:B------:R-:W-:Y:S02]  /*06f0*/  IADD3 R8, P1, P2, R8, 0x1c000001, -R10 ;  /* 0x1c00000108087810 */ /* 0x000fe40007a3e80a */
[----:B------:R-:W-:-:S05]  /*0700*/  IADD3 R11, PT, PT, R11, -R13, R0 ;  /* 0x8000000d0b0b7210 */ /* 0x000fca0007ffe000 */
[C-C-:B------:R-:W-:Y:S01]  /*0710*/  IMAD.X R7, R9.reuse, 0x1, R11.reuse, P0 ;  /* 0x0000000109077824 */ /* 0x140fe200000e060b */
[----:B------:R-:W-:-:S03]  /*0720*/  IADD3.X R9, PT, PT, R9, RZ, ~R11, P1, P2 ;  /* 0x000000ff09097210 */ /* 0x000fc60000fe4c0b */
[----:B------:R-:W-:-:S04]  /*0730*/  IMAD.WIDE.U32 R10, R7, -0x7829cba9, RZ ;  /* 0x87d63457070a7825 */ /* 0x000fc800078e00ff */
[----:B------:R-:W-:-:S04]  /*0740*/  IMAD.WIDE.U32 R14, R9, -0x7829cba9, RZ ;  /* 0x87d63457090e7825 */ /* 0x000fc800078e00ff */
[----:B------:R-:W-:-:S04]  /*0750*/  IMAD.WIDE.U32 R12, P0, R6, 0x49249246, R10 ;  /* 0x49249246060c7825 */ /* 0x000fc8000780000a */
[----:B------:R-:W-:-:S04]  /*0760*/  IMAD.WIDE.U32 R10, R6, -0x7829cba9, RZ ;  /* 0x87d63457060a7825 */ /* 0x000fc800078e00ff */
[----:B------:R-:W-:-:S04]  /*0770*/  IMAD.WIDE.U32 R18, P1, R8, 0x49249246, R14 ;  /* 0x4924924608127825 */ /* 0x000fc8000782000e */
[----:B------:R-:W-:Y:S01]  /*0780*/  IMAD.WIDE.U32 R16, R8, -0x7829cba9, RZ ;  /* 0x87d6345708107825 */ /* 0x000fe200078e00ff */
[----:B------:R-:W-:-:S03]  /*0790*/  MOV R14, R13 ;  /* 0x0000000d000e7202 */ /* 0x000fc60000000f00 */
[----:B------:R-:W-:Y:S01]  /*07a0*/  IMAD.X R15, RZ, RZ, RZ, P0 ;  /* 0x000000ffff0f7224 */ /* 0x000fe200000e06ff */
[----:B------:R-:W-:Y:S01]  /*07b0*/  IADD3 RZ, P0, PT, R11, R12, RZ ;  /* 0x0000000c0bff7210 */ /* 0x000fe20007f1e0ff */
[----:B------:R-:W-:Y:S01]  /*07c0*/  IMAD.X R21, RZ, RZ, RZ, P1 ;  /* 0x000000ffff157224 */ /* 0x000fe200008e06ff */
[----:B------:R-:W-:Y:S01]  /*07d0*/  IADD3 RZ, P1, PT, R17, R18, RZ ;  /* 0x0000001211ff7210 */ /* 0x000fe20007f3e0ff */
[----:B------:R-:W-:Y:S02]  /*07e0*/  IMAD.MOV.U32 R20, RZ, RZ, R19 ;  /* 0x000000ffff147224 */ /* 0x000fe400078e0013 */
[----:B------:R-:W-:-:S04]  /*07f0*/  IMAD.WIDE.U32.X R10, R7, 0x49249246, R14, P0 ;  /* 0x49249246070a7825 */ /* 0x000fc800000e040e */
[----:B------:R-:W-:Y:S01]  /*0800*/  IMAD.WIDE.U32.X R12, R9, 0x49249246, R20, P1 ;  /* 0x49249246090c7825 */ /* 0x000fe200008e0414 */
[----:B------:R-:W-:Y:S02]  /*0810*/  IADD3 R15, P0, PT, R10, 0x7829cba9, RZ ;  /* 0x7829cba90a0f7810 */ /* 0x000fe40007f1e0ff */
[----:B------:R-:W-:Y:S02]  /*0820*/  IADD3 R19, P2, PT, R12, 0x7829cba9, RZ ;  /* 0x7829cba90c137810 */ /* 0x000fe40007f5e0ff */
[----:B------:R-:W-:Y:S02]  /*0830*/  ISETP.LT.AND P1, PT, R7, RZ, PT ;  /* 0x000000ff0700720c */ /* 0x000fe40003f21270 */
[----:B------:R-:W-:Y:S02]  /*0840*/  IADD3.X R17, PT, PT, R11, -0x49249247, RZ, P0, !PT ;  /* 0xb6db6db90b117810 */ /* 0x000fe400007fe4ff */
[----:B------:R-:W-:Y:S02]  /*0850*/  ISETP.LT.AND P0, PT, R9, RZ, PT ;  /* 0x000000ff0900720c */ /* 0x000fe40003f01270 */
[----:B------:R-:W-:-:S02]  /*0860*/  IADD3.X R21, PT, PT, R13, -0x49249247, RZ, P2, !PT ;  /* 0xb6db6db90d157810 */ /* 0x000fc400017fe4ff */
[----:B------:R-:W-:Y:S02]  /*0870*/  SEL R10, R15, R10, P1 ;  /* 0x0000000a0f0a7207 */ /* 0x000fe40000800000 */
[----:B------:R-:W-:Y:S02]  /*0880*/  SEL R14, R17, R11, P1 ;  /* 0x0000000b110e7207 */ /* 0x000fe40000800000 */
[----:B------:R-:W-:Y:S02]  /*0890*/  SEL R11, R19, R12, P0 ;  /* 0x0000000c130b7207 */ /* 0x000fe40000000000 */
[----:B------:R-:W-:Y:S02]  /*08a0*/  SEL R0, R21, R13, P0 ;  /* 0x0000000d15007207 */ /* 0x000fe40000000000 */
[----:B------:R-:W-:Y:S02]  /*08b0*/  SHF.R.S64 R13, R10, 0x1b, R14 ;  /* 0x0000001b0a0d7819 */ /* 0x000fe4000000100e */
[----:B------:R-:W-:-:S02]  /*08c0*/  SHF.R.S64 R11, R11, 0x1b, R0 ;  /* 0x0000001b0b0b7819 */ /* 0x000fc40000001000 */
[----:B------:R-:W-:Y:S02]  /*08d0*/  LEA.HI R13, P0, R14, R13, RZ, 0x1 ;  /* 0x0000000d0e0d7211 */ /* 0x000fe400078108ff */
[----:B------:R-:W-:Y:S02]  /*08e0*/  LEA.HI R11, P1, R0, R11, RZ, 0x1 ;  /* 0x0000000b000b7211 */ /* 0x000fe400078308ff */
[----:B------:R-:W-:Y:S02]  /*08f0*/  LEA.HI.X.SX32 R10, R14, RZ, 0x5, P0 ;  /* 0x000000ff0e0a7211 */ /* 0x000fe400000f2eff */
[----:B------:R-:W-:Y:S01]  /*0900*/  LEA.HI.X.SX32 R0, R0, RZ, 0x5, P1 ;  /* 0x000000ff00007211 */ /* 0x000fe200008f2eff */
[----:B------:R-:W-:-:S04]  /*0910*/  IMAD.WIDE.U32 R6, R13, -0x1c000001, R6 ;  /* 0xe3ffffff0d067825 */ /* 0x000fc800078e0006 */
[----:B------:R-:W-:Y:S02]  /*0920*/  IMAD R10, R10, -0x1c000001, RZ ;  /* 0xe3ffffff0a0a7824 */ /* 0x000fe400078e02ff */
[----:B------:R-:W-:-:S04]  /*0930*/  IMAD.WIDE.U32 R8, R11, -0x1c000001, R8 ;  /* 0xe3ffffff0b087825 */ /* 0x000fc800078e0008 */
[----:B------:R-:W-:Y:S01]  /*0940*/  IMAD R0, R0, -0x1c000001, RZ ;  /* 0xe3ffffff00007824 */ /* 0x000fe200078e02ff */
[----:B------:R-:W-:-:S04]  /*0950*/  IADD3 R7, PT, PT, R7, -R13, R10 ;  /* 0x8000000d07077210 */ /* 0x000fc80007ffe00a */
[----:B------:R-:W-:Y:S01]  /*0960*/  IADD3 R9, PT, PT, R9, -R11, R0 ;  /* 0x8000000b09097210 */ /* 0x000fe20007ffe000 */
[----:B------:R-:W-:Y:S04]  /*0970*/  STG.E.64 desc[UR8][R2.64], R6 ;  /* 0x0000000602007986 */ /* 0x000fe8000c101b08 */
[----:B------:R-:W-:Y:S01]  /*0980*/  STG.E.64 desc[UR8][R4.64], R8 ;  /* 0x0000000804007986 */ /* 0x000fe2000c101b08 */
[----:B------:R-:W-:Y:S05]  /*0990*/  EXIT ;  /* 0x000000000000794d */ /* 0x000fea0003800000 */
        .weak           $__internal_1_$__cuda_sm20_div_s64
        .type           $__internal_1_$__cuda_sm20_div_s64,@function
        .size           $__internal_1_$__cuda_sm20_div_s64,($__internal_2_$__cuda_sm20_rem_s64 - $__internal_1_$__cuda_sm20_div_s64)
$__internal_1_$__cuda_sm20_div_s64:
[----:B------:R-:W-:Y:S01]  /*09a0*/  UIADD3 UR4, UP1, UPT, URZ, -UR6, URZ ;  /* 0x80000006ff047290 */ /* 0x000fe2000ff3e0ff */
[----:B------:R-:W-:Y:S01]  /*09b0*/  ISETP.GE.AND P3, PT, R2, RZ, PT ;  /* 0x000000ff0200720c */ /* 0x000fe20003f66270 */
[----:B------:R-:W-:Y:S02]  /*09c0*/  UISETP.GE.AND UP0, UPT, UR7, URZ, UPT ;  /* 0x000000ff0700728c */ /* 0x000fe4000bf06270 */
[----:B------:R-:W-:Y:S02]  /*09d0*/  UIADD3.X UR5, UPT, UPT, URZ, ~UR7, URZ, UP1, !UPT ;  /* 0x80000007ff057290 */ /* 0x000fe40008ffe4ff */
[----:B------:R-:W-:Y:S02]  /*09e0*/  USEL UR4, UR4, UR6, !UP0 ;  /* 0x0000000604047287 */ /* 0x000fe4000c000000 */
[----:B------:R-:W-:-:S09]  /*09f0*/  USEL UR5, UR5, UR7, !UP0 ;  /* 0x0000000705057287 */ /* 0x000fd2000c000000 */
[----:B------:R-:W0:Y:S08]  /*0a00*/  I2F.U64.RP R5, UR4 ;  /* 0x0000000400057d12 */ /* 0x000e300008309000 */
[----:B0-----:R-:W0:Y:S02]  /*0a10*/  MUFU.RCP R5, R5 ;  /* 0x0000000500057308 */ /* 0x001e240000001000 */
[----:B0-----:R-:W-:-:S06]  /*0a20*/  VIADD R8, R5, 0x1ffffffe ;  /* 0x1ffffffe05087836 */ /* 0x001fcc0000000000 */
[----:B------:R-:W0:Y:S02]  /*0a30*/  F2I.U64.TRUNC R8, R8 ;  /* 0x0000000800087311 */ /* 0x000e24000020d800 */
[----:B0-----:R-:W-:-:S04]  /*0a40*/  IMAD.WIDE.U32 R10, R8, UR4, RZ ;  /* 0x00000004080a7c25 */ /* 0x001fc8000f8e00ff */
[C---:B------:R-:W-:Y:S01]  /*0a50*/  IMAD R7, R8.reuse, UR5, R11 ;  /* 0x0000000508077c24 */ /* 0x040fe2000f8e020b */
[----:B------:R-:W-:Y:S01]  /*0a60*/  IADD3 R13, P0, PT, RZ, -R10, RZ ;  /* 0x8000000aff0d7210 */ /* 0x000fe20007f1e0ff */
[----:B------:R-:W-:Y:S02]  /*0a70*/  IMAD.MOV.U32 R11, RZ, RZ, R8 ;  /* 0x000000ffff0b7224 */ /* 0x000fe400078e0008 */
[----:B------:R-:W-:Y:S02]  /*0a80*/  IMAD R7, R9, UR4, R7 ;  /* 0x0000000409077c24 */ /* 0x000fe4000f8e0207 */
[----:B------:R-:W-:-:S04]  /*0a90*/  IMAD.HI.U32 R10, R8, R13, RZ ;  /* 0x0000000d080a7227 */ /* 0x000fc800078e00ff */
[----:B------:R-:W-:-:S04]  /*0aa0*/  IMAD.X R7, RZ, RZ, ~R7, P0 ;  /* 0x000000ffff077224 */ /* 0x000fc800000e0e07 */
[----:B------:R-:W-:-:S04]  /*0ab0*/  IMAD.WIDE.U32 R10, P0, R8, R7, R10 ;  /* 0x00000007080a7225 */ /* 0x000fc8000780000a */
[C---:B------:R-:W-:Y:S02]  /*0ac0*/  IMAD R15, R9.reuse, R7, RZ ;  /* 0x00000007090f7224 */ /* 0x040fe400078e02ff */
[----:B------:R-:W-:-:S04]  /*0ad0*/  IMAD.HI.U32 R10, P1, R9, R13, R10 ;  /* 0x0000000d090a7227 */ /* 0x000fc8000782000a */
[----:B------:R-:W-:Y:S01]  /*0ae0*/  IMAD.HI.U32 R5, R9, R7, RZ ;  /* 0x0000000709057227 */ /* 0x000fe200078e00ff */
[----:B------:R-:W-:-:S04]  /*0af0*/  IADD3 R11, P2, PT, R15, R10, RZ ;  /* 0x0000000a0f0b7210 */ /* 0x000fc80007f5e0ff */
[----:B------:R-:W-:Y:S01]  /*0b00*/  IADD3.X R5, PT, PT, R5, R9, RZ, P0, !PT ;  /* 0x0000000905057210 */ /* 0x000fe200007fe4ff */
[----:B------:R-:W-:-:S03]  /*0b10*/  IMAD.WIDE.U32 R8, R11, UR4, RZ ;  /* 0x000000040b087c25 */ /* 0x000fc6000f8e00ff */
[----:B------:R-:W-:Y:S01]  /*0b20*/  IADD3.X R5, PT, PT, RZ, RZ, R5, P2, P1 ;  /* 0x000000ffff057210 */ /* 0x000fe200017e2405 */
[----:B------:R-:W-:Y:S01]  /*0b30*/  IMAD R10, R11, UR5, R9 ;  /* 0x000000050b0a7c24 */ /* 0x000fe2000f8e0209 */
[----:B------:R-:W-:Y:S02]  /*0b40*/  IADD3 R13, P0, PT, RZ, -R8, RZ ;  /* 0x80000008ff0d7210 */ /* 0x000fe40007f1e0ff */
[-C--:B------:R-:W-:Y:S01]  /*0b50*/  IADD3 R9, P4, PT, RZ, -R4.reuse, RZ ;  /* 0x80000004ff097210 */ /* 0x080fe20007f9e0ff */
[----:B------:R-:W-:Y:S02]  /*0b60*/  IMAD R7, R5, UR4, R10 ;  /* 0x0000000405077c24 */ /* 0x000fe4000f8e020a */
[----:B------:R-:W-:Y:S01]  /*0b70*/  IMAD.HI.U32 R10, R11, R13, RZ ;  /* 0x0000000d0b0a7227 */ /* 0x000fe200078e00ff */
[----:B------:R-:W-:-:S03]  /*0b80*/  SEL R12, R9, R4, !P3 ;  /* 0x00000004090c7207 */ /* 0x000fc60005800000 */
[----:B------:R-:W-:Y:S02]  /*0b90*/  IMAD.X R8, RZ, RZ, ~R7, P0 ;  /* 0x000000ffff087224 */ /* 0x000fe400000e0e07 */
[----:B------:R-:W-:Y:S02]  /*0ba0*/  IMAD.X R9, RZ, RZ, ~R2, P4 ;  /* 0x000000ffff097224 */ /* 0x000fe400020e0e02 */
[----:B------:R-:W-:-:S04]  /*0bb0*/  IMAD.WIDE.U32 R10, P0, R11, R8, R10 ;  /* 0x000000080b0a7225 */ /* 0x000fc8000780000a */
[----:B------:R-:W-:-:S04]  /*0bc0*/  IMAD.HI.U32 R7, P1, R5, R13, R10 ;  /* 0x0000000d05077227 */ /* 0x000fc8000782000a */
[CC--:B------:R-:W-:Y:S02]  /*0bd0*/  IMAD R10, R5.reuse, R8.reuse, RZ ;  /* 0x00000008050a7224 */ /* 0x0c0fe400078e02ff */
[----:B------:R-:W-:-:S03]  /*0be0*/  IMAD.HI.U32 R8, R5, R8, RZ ;  /* 0x0000000805087227 */ /* 0x000fc600078e00ff */
[----:B------:R-:W-:Y:S01]  /*0bf0*/  IADD3 R7, P2, PT, R10, R7, RZ ;  /* 0x000000070a077210 */ /* 0x000fe20007f5e0ff */
[----:B------:R-:W-:Y:S01]  /*0c00*/  IMAD.X R5, R8, 0x1, R5, P0 ;  /* 0x0000000108057824 */ /* 0x000fe200000e0605 */
[----:B------:R-:W-:Y:S02]  /*0c10*/  SEL R10, R9, R2, !P3 ;  /* 0x00000002090a7207 */ /* 0x000fe40005800000 */
[----:B------:R-:W-:Y:S01]  /*0c20*/  LOP3.LUT R2, R2, UR7, RZ, 0x3c, !PT ;  /* 0x0000000702027c12 */ /* 0x000fe2000f8e3cff */
[----:B------:R-:W-:Y:S01]  /*0c30*/  IMAD.HI.U32 R4, R7, R12, RZ ;  /* 0x0000000c07047227 */ /* 0x000fe200078e00ff */
[----:B------:R-:W-:-:S03]  /*0c40*/  IADD3.X R9, PT, PT, RZ, RZ, R5, P2, P1 ;  /* 0x000000ffff097210 */ /* 0x000fc600017e2405 */
[----:B------:R-:W-:Y:S02]  /*0c50*/  IMAD.MOV.U32 R5, RZ, RZ, RZ ;  /* 0x000000ffff057224 */ /* 0x000fe400078e00ff */
[-C--:B------:R-:W-:Y:S02]  /*0c60*/  IMAD R11, R9, R10.reuse, RZ ;  /* 0x0000000a090b7224 */ /* 0x080fe400078e02ff */
[----:B------:R-:W-:-:S04]  /*0c70*/  IMAD.WIDE.U32 R4, R7, R10, R4 ;  /* 0x0000000a07047225 */ /* 0x000fc800078e0004 */
[----:B------:R-:W-:-:S04]  /*0c80*/  IMAD.HI.U32 R7, R9, R10, RZ ;  /* 0x0000000a09077227 */ /* 0x000fc800078e00ff */
[----:B------:R-:W-:-:S05]  /*0c90*/  IMAD.HI.U32 R4, P0, R9, R12, R4 ;  /* 0x0000000c09047227 */ /* 0x000fca0007800004 */
[----:B------:R-:W-:Y:S02]  /*0ca0*/  IADD3 R9, P1, PT, R11, R4, RZ ;  /* 0x000000040b097210 */ /* 0x000fe40007f3e0ff */
[----:B------:R-:W-:-:S03]  /*0cb0*/  IADD3.X R7, PT, PT, R7, RZ, RZ, P0, !PT ;  /* 0x000000ff07077210 */ /* 0x000fc600007fe4ff */
[----:B------:R-:W-:-:S04]  /*0cc0*/  IMAD.WIDE.U32 R4, R9, UR4, RZ ;  /* 0x0000000409047c25 */ /* 0x000fc8000f8e00ff */
[----:B------:R-:W-:Y:S01]  /*0cd0*/  IMAD.X R7, RZ, RZ, R7, P1 ;  /* 0x000000ffff077224 */ /* 0x000fe200008e0607 */
[----:B------:R-:W-:Y:S01]  /*0ce0*/  IADD3 R12, P1, PT, -R4, R12, RZ ;  /* 0x0000000c040c7210 */ /* 0x000fe20007f3e1ff */
[C---:B------:R-:W-:Y:S01]  /*0cf0*/  IMAD R8, R9.reuse, UR5, R5 ;  /* 0x0000000509087c24 */ /* 0x040fe2000f8e0205 */
[----:B------:R-:W-:Y:S02]  /*0d00*/  IADD3 R4, P2, PT, R9, 0x1, RZ ;  /* 0x0000000109047810 */ /* 0x000fe40007f5e0ff */
[----:B------:R-:W-:Y:S01]  /*0d10*/  ISETP.GE.U32.AND P0, PT, R12, UR4, PT ;  /* 0x000000040c007c0c */ /* 0x000fe2000bf06070 */
[----:B------:R-:W-:-:S04]  /*0d20*/  IMAD R8, R7, UR4, R8 ;  /* 0x0000000407087c24 */ /* 0x000fc8000f8e0208 */
[----:B------:R-:W-:Y:S01]  /*0d30*/  IMAD.X R11, R10, 0x1, ~R8, P1 ;  /* 0x000000010a0b7824 */ /* 0x000fe200008e0e08 */
[----:B------:R-:W-:Y:S01]  /*0d40*/  IADD3 R5, P1, PT, R12, -UR4, RZ ;  /* 0x800000040c057c10 */ /* 0x000fe2000ff3e0ff */
[----:B------:R-:W-:-:S03]  /*0d50*/  IMAD.X R8, RZ, RZ, R7, P2 ;  /* 0x000000ffff087224 */ /* 0x000fc600010e0607 */
[C---:B------:R-:W-:Y:S02]  /*0d60*/  ISETP.GE.U32.AND.EX P0, PT, R11.reuse, UR5, PT, P0 ;  /* 0x000000050b007c0c */ /* 0x040fe4000bf06100 */
[----:B------:R-:W-:Y:S02]  /*0d70*/  IADD3.X R10, PT, PT, R11, ~UR5, RZ, P1, !PT ;  /* 0x800000050b0a7c10 */ /* 0x000fe40008ffe4ff */
[----:B------:R-:W-:Y:S02]  /*0d80*/  SEL R5, R5, R12, P0 ;  /* 0x0000000c05057207 */ /* 0x000fe40000000000 */
[----:B------:R-:W-:Y:S02]  /*0d90*/  SEL R9, R4, R9, P0 ;  /* 0x0000000904097207 */ /* 0x000fe40000000000 */
[----:B------:R-:W-:Y:S02]  /*0da0*/  SEL R10, R10, R11, P0 ;  /* 0x0000000b0a0a7207 */ /* 0x000fe40000000000 */
[----:B------:R-:W-:-:S02]  /*0db0*/  ISETP.GE.U32.AND P1, PT, R5, UR4, PT ;  /* 0x0000000405007c0c */ /* 0x000fc4000bf26070 */
[----:B------:R-:W-:Y:S02]  /*0dc0*/  SEL R8, R8, R7, P0 ;  /* 0x0000000708087207 */ /* 0x000fe40000000000 */
[----:B------:R-:W-:Y:S02]  /*0dd0*/  IADD3 R4, P2, PT, R9, 0x1, RZ ;  /* 0x0000000109047810 */ /* 0x000fe40007f5e0ff */
[----:B------:R-:W-:Y:S02]  /*0de0*/  ISETP.GE.U32.AND.EX P0, PT, R10, UR5, PT, P1 ;  /* 0x000000050a007c0c */ /* 0x000fe4000bf06110 */
[----:B------:R-:W-:Y:S01]  /*0df0*/  ISETP.GE.AND P1, PT, R2, RZ, PT ;  /* 0x000000ff0200720c */ /* 0x000fe20003f26270 */
[----:B------:R-:W-:Y:S01]  /*0e00*/  IMAD.X R5, RZ, RZ, R8, P2 ;  /* 0x000000ffff057224 */ /* 0x000fe200010e0608 */
[----:B------:R-:W-:-:S04]  /*0e10*/  SEL R4, R4, R9, P0 ;  /* 0x0000000904047207 */ /* 0x000fc80000000000 */
[----:B------:R-:W-:Y:S02]  /*0e20*/  SEL R5, R5, R8, P0 ;  /* 0x0000000805057207 */ /* 0x000fe40000000000 */
[-C--:B------:R-:W-:Y:S02]  /*0e30*/  IADD3 R7, P2, PT, RZ, -R4.reuse, RZ ;  /* 0x80000004ff077210 */ /* 0x080fe40007f5e0ff */
[----:B------:R-:W-:Y:S02]  /*0e40*/  ISETP.NE.U32.AND P0, PT, RZ, UR6, PT ;  /* 0x00000006ff007c0c */ /* 0x000fe4000bf05070 */
[----:B------:R-:W-:Y:S02]  /*0e50*/  IADD3.X R8, PT, PT, RZ, ~R5, RZ, P2, !PT ;  /* 0x80000005ff087210 */ /* 0x000fe400017fe4ff */
[----:B------:R-:W-:Y:S01]  /*0e60*/  SEL R2, R7, R4, !P1 ;  /* 0x0000000407027207 */ /* 0x000fe20004800000 */
[----:B------:R-:W-:Y:S01]  /*0e70*/  IMAD.MOV.U32 R7, RZ, RZ, 0x0 ;  /* 0x00000000ff077424 */ /* 0x000fe200078e00ff */
[----:B------:R-:W-:-:S02]  /*0e80*/  ISETP.NE.AND.EX P0, PT, RZ, UR7, PT, P0 ;  /* 0x00000007ff007c0c */ /* 0x000fc4000bf05300 */
[----:B------:R-:W-:Y:S02]  /*0e90*/  SEL R5, R8, R5, !P1 ;  /* 0x0000000508057207 */ /* 0x000fe40004800000 */
[----:B------:R-:W-:Y:S02]  /*0ea0*/  SEL R2, R2, 0xffffffff, P0 ;  /* 0xffffffff02027807 */ /* 0x000fe40000000000 */
[----:B------:R-:W-:Y:S01]  /*0eb0*/  SEL R5, R5, 0xffffffff, P0 ;  /* 0xffffffff05057807 */ /* 0x000fe20000000000 */
[----:B------:R-:W-:Y:S06]  /*0ec0*/  RET.REL.NODEC R6 `(_Z5naivePxxS_x) ;  /* 0xfffffff0064c7950 */ /* 0x000fec0003c3ffff */
        .weak           $__internal_2_$__cuda_sm20_rem_s64
        .type           $__internal_2_$__cuda_sm20_rem_s64,@function
        .size           $__internal_2_$__cuda_sm20_rem_s64,(.L_x_52 - $__internal_2_$__cuda_sm20_rem_s64)
$__internal_2_$__cuda_sm20_rem_s64:
[----:B------:R-:W0:Y:S02]  /*0ed0*/  LDCU.64 UR6, c[0x0][0x398] ;  /* 0x00007300ff0677ac */ /* 0x000e240008000a00 */
[----:B0-----:R-:W-:Y:S02]  /*0ee0*/  UIADD3 UR4, UP1, UPT, URZ, -UR6, URZ ;  /* 0x80000006ff047290 */ /* 0x001fe4000ff3e0ff */
        /* <DEDUP_REMOVED lines=9> */
[----:B------:R-:W-:Y:S01]  /*0f80*/  IMAD R7, R4, UR5, R7 ;  /* 0x0000000504077c24 */ /* 0x000fe2000f8e0207 */
[----:B------:R-:W-:-:S03]  /*0f90*/  IADD3 R9, P0, PT, RZ, -R6, RZ ;  /* 0x80000006ff097210 */ /* 0x000fc60007f1e0ff */
[----:B------:R-:W-:Y:S02]  /*0fa0*/  IMAD R7, R5, UR4, R7 ;  /* 0x0000000405077c24 */ /* 0x000fe4000f8e0207 */
[----:B------:R-:W-:-:S04]  /*0fb0*/  IMAD.HI.U32 R6, R4, R9, RZ ;  /* 0x0000000904067227 */ /* 0x000fc800078e00ff */
[----:B------:R-:W-:Y:S02]  /*0fc0*/  IMAD.X R11, RZ, RZ, ~R7, P0 ;  /* 0x000000ffff0b7224 */ /* 0x000fe400000e0e07 */
[----:B------:R-:W-:Y:S02]  /*0fd0*/  IMAD.MOV.U32 R7, RZ, RZ, R4 ;  /* 0x000000ffff077224 */ /* 0x000fe400078e0004 */
[-C--:B------:R-:W-:Y:S02]  /*0fe0*/  IMAD R13, R5, R11.reuse, RZ ;  /* 0x0000000b050d7224 */ /* 0x080fe400078e02ff */
[----:B------:R-:W-:-:S04]  /*0ff0*/  IMAD.WIDE.U32 R6, P0, R4, R11, R6 ;  /* 0x0000000b04067225 */ /* 0x000fc80007800006 */
[----:B------:R-:W-:-:S04]  /*1000*/  IMAD.HI.U32 R3, R5, R11, RZ ;  /* 0x0000000b05037227 */ /* 0x000fc800078e00ff */
[----:B------:R-:W-:Y:S01]  /*1010*/  IMAD.HI.U32 R6, P1, R5, R9, R6 ;  /* 0x0000000905067227 */ /* 0x000fe20007820006 */
[----:B------:R-:W-:-:S04]  /*1020*/  IADD3.X R3, PT, PT, R3, R5, RZ, P0, !PT ;  /* 0x0000000503037210 */ /* 0x000fc800007fe4ff */
[----:B------:R-:W-:-:S04]  /*1030*/  IADD3 R7, P2, PT, R13, R6, RZ ;  /* 0x000000060d077210 */ /* 0x000fc80007f5e0ff */
[----:B------:R-:W-:Y:S01]  /*1040*/  IADD3.X R3, PT, PT, RZ, RZ, R3, P2, P1 ;  /* 0x000000ffff037210 */ /* 0x000fe200017e2403 */
[----:B------:R-:W-:-:S04]  /*1050*/  IMAD.WIDE.U32 R4, R7, UR4, RZ ;  /* 0x0000000407047c25 */ /* 0x000fc8000f8e00ff */
[----:B------:R-:W-:Y:S01]  /*1060*/  IMAD R6, R7, UR5, R5 ;  /* 0x0000000507067c24 */ /* 0x000fe2000f8e0205 */
[----:B------:R-:W-:-:S03]  /*1070*/  IADD3 R5, P0, PT, RZ, -R4, RZ ;  /* 0x80000004ff057210 */ /* 0x000fc60007f1e0ff */
[----:B------:R-:W-:Y:S02]  /*1080*/  IMAD R4, R3, UR4, R6 ;  /* 0x0000000403047c24 */ /* 0x000fe4000f8e0206 */
[----:B------:R-:W-:-:S04]  /*1090*/  IMAD.HI.U32 R6, R7, R5, RZ ;  /* 0x0000000507067227 */ /* 0x000fc800078e00ff */
[----:B------:R-:W-:-:S04]  /*10a0*/  IMAD.X R4, RZ, RZ, ~R4, P0 ;  /* 0x000000ffff047224 */ /* 0x000fc800000e0e04 */
[----:B------:R-:W-:-:S04]  /*10b0*/  IMAD.WIDE.U32 R6, P0, R7, R4, R6 ;  /* 0x0000000407067225 */ /* 0x000fc80007800006 */
[C---:B------:R-:W-:Y:S02]  /*10c0*/  IMAD R8, R3.reuse, R4, RZ ;  /* 0x0000000403087224 */ /* 0x040fe400078e02ff */
[----:B------:R-:W-:-:S04]  /*10d0*/  IMAD.HI.U32 R7, P1, R3, R5, R6 ;  /* 0x0000000503077227 */ /* 0x000fc80007820006 */
[----:B------:R-:W-:Y:S01]  /*10e0*/  IMAD.HI.U32 R6, R3, R4, RZ ;  /* 0x0000000403067227 */ /* 0x000fe200078e00ff */
[----:B------:R-:W-:-:S03]  /*10f0*/  IADD3 R7, P2, PT, R8, R7, RZ ;  /* 0x0000000708077210 */ /* 0x000fc60007f5e0ff */
[----:B------:R-:W-:Y:S02]  /*1100*/  IMAD.X R3, R6, 0x1, R3, P0 ;  /* 0x0000000106037824 */ /* 0x000fe400000e0603 */
[----:B------:R-:W-:-:S03]  /*1110*/  IMAD.HI.U32 R4, R7, R0, RZ ;  /* 0x0000000007047227 */ /* 0x000fc600078e00ff */
[----:B------:R-:W-:Y:S01]  /*1120*/  IADD3.X R3, PT, PT, RZ, RZ, R3, P2, P1 ;  /* 0x000000ffff037210 */ /* 0x000fe200017e2403 */
[----:B------:R-:W-:Y:S02]  /*1130*/  IMAD.MOV.U32 R5, RZ, RZ, RZ ;  /* 0x000000ffff057224 */ /* 0x000fe400078e00ff */
[----:B------:R-:W-:-:S04]  /*1140*/  IMAD.WIDE.U32 R4, RZ, R7, R4 ;  /* 0x00000007ff047225 */ /* 0x000fc800078e0004 */
[----:B------:R-:W-:-:S05]  /*1150*/  IMAD.HI.U32 R3, P0, R3, R0, R4 ;  /* 0x0000000003037227 */ /* 0x000fca0007800004 */
[----:B------:R-:W-:Y:S01]  /*1160*/  IADD3 R7, P1, PT, RZ, R3, RZ ;  /* 0x00000003ff077210 */ /* 0x000fe20007f3e0ff */
[----:B------:R-:W-:-:S04]  /*1170*/  IMAD.X R3, RZ, RZ, RZ, P0 ;  /* 0x000000ffff037224 */ /* 0x000fc800000e06ff */
[----:B------:R-:W-:Y:S01]  /*1180*/  IMAD.WIDE.U32 R4, R7, UR4, RZ ;  /* 0x0000000407047c25 */ /* 0x000fe2000f8e00ff */
[----:B------:R-:W-:-:S03]  /*1190*/  IADD3.X R3, PT, PT, RZ, R3, RZ, P1, !PT ;  /* 0x00000003ff037210 */ /* 0x000fc60000ffe4ff */
[----:B------:R-:W-:Y:S01]  /*11a0*/  IMAD R6, R7, UR5, R5 ;  /* 0x0000000507067c24 */ /* 0x000fe2000f8e0205 */
[----:B------:R-:W-:-:S03]  /*11b0*/  IADD3 R8, P1, PT, -R4, R0, RZ ;  /* 0x0000000004087210 */ /* 0x000fc60007f3e1ff */
[----:B------:R-:W-:Y:S01]  /*11c0*/  IMAD R3, R3, UR4, R6 ;  /* 0x0000000403037c24 */ /* 0x000fe2000f8e0206 */
[----:B------:R-:W-:-:S03]  /*11d0*/  ISETP.GE.U32.AND P0, PT, R8, UR4, PT ;  /* 0x0000000408007c0c */ /* 0x000fc6000bf06070 */
[----:B------:R-:W-:Y:S01]  /*11e0*/  IMAD.X R5, RZ, RZ, ~R3, P1 ;  /* 0x000000ffff057224 */ /* 0x000fe200008e0e03 */
[----:B------:R-:W-:-:S04]  /*11f0*/  IADD3 R3, P1, PT, R8, -UR4, RZ ;  /* 0x8000000408037c10 */ /* 0x000fc8000ff3e0ff */
[C---:B------:R-:W-:Y:S02]  /*1200*/  ISETP.GE.U32.AND.EX P0, PT, R5.reuse, UR5, PT, P0 ;  /* 0x0000000505007c0c */ /* 0x040fe4000bf06100 */
[----:B------:R-:W-:Y:S02]  /*1210*/  IADD3.X R4, PT, PT, R5, ~UR5, RZ, P1, !PT ;  /* 0x8000000505047c10 */ /* 0x000fe40008ffe4ff */
[----:B------:R-:W-:Y:S02]  /*1220*/  SEL R3, R3, R8, P0 ;  /* 0x0000000803037207 */ /* 0x000fe40000000000 */
[----:B------:R-:W-:Y:S02]  /*1230*/  SEL R4, R4, R5, P0 ;  /* 0x0000000504047207 */ /* 0x000fe40000000000 */
[C---:B------:R-:W-:Y:S02]  /*1240*/  ISETP.GE.U32.AND P0, PT, R3.reuse, UR4, PT ;  /* 0x0000000403007c0c */ /* 0x040fe4000bf06070 */
[----:B------:R-:W-:-:S02]  /*1250*/  IADD3 R6, P2, PT, R3, -UR4, RZ ;  /* 0x8000000403067c10 */ /* 0x000fc4000ff5e0ff */
[C---:B------:R-:W-:Y:S02]  /*1260*/  ISETP.GE.U32.AND.EX P0, PT, R4.reuse, UR5, PT, P0 ;  /* 0x0000000504007c0c */ /* 0x040fe4000bf06100 */
[----:B------:R-:W-:Y:S02]  /*1270*/  ISETP.NE.U32.AND P1, PT, RZ, UR6, PT ;  /* 0x00000006ff007c0c */ /* 0x000fe4000bf25070 */
[----:B------:R-:W-:Y:S02]  /*1280*/  IADD3.X R7, PT, PT, R4, ~UR5, RZ, P2, !PT ;  /* 0x8000000504077c10 */ /* 0x000fe400097fe4ff */
[----:B------:R-:W-:Y:S01]  /*1290*/  SEL R6, R6, R3, P0 ;  /* 0x0000000306067207 */ /* 0x000fe20000000000 */
[----:B------:R-:W-:Y:S01]  /*12a0*/  IMAD.MOV.U32 R3, RZ, RZ, 0x0 ;  /* 0x00000000ff037424 */ /* 0x000fe200078e00ff */
[----:B------:R-:W-:Y:S02]  /*12b0*/  ISETP.NE.AND.EX P1, PT, RZ, UR7, PT, P1 ;  /* 0x00000007ff007c0c */ /* 0x000fe4000bf25310 */
[----:B------:R-:W-:-:S02]  /*12c0*/  SEL R7, R7, R4, P0 ;  /* 0x0000000407077207 */ /* 0x000fc40000000000 */
[----:B------:R-:W-:Y:S02]  /*12d0*/  SEL R6, R6, 0xffffffff, P1 ;  /* 0xffffffff06067807 */ /* 0x000fe40000800000 */
[----:B------:R-:W-:Y:S01]  /*12e0*/  SEL R7, R7, 0xffffffff, P1 ;  /* 0xffffffff07077807 */ /* 0x000fe20000800000 */
[----:B------:R-:W-:Y:S06]  /*12f0*/  RET.REL.NODEC R2 `(_Z5naivePxxS_x) ;  /* 0xffffffec02407950 */ /* 0x000fec0003c3ffff */
.L_x_48:
        /* <DEDUP_REMOVED lines=16> */
.L_x_52:


//--------------------- .text._Z9rearrangePxP9longlong2x --------------------------
	.section	.text._Z9rearrangePxP9longlong2x,"ax",@progbits
	.align	128
        .global         _Z9rearrangePxP9longlong2x
        .type           _Z9rearrangePxP9longlong2x,@function
        .size           _Z9rearrangePxP9longlong2x,(.L_x_57 - _Z9rearrangePxP9longlong2x)
        .other          _Z9rearrangePxP9longlong2x,@"STO_CUDA_ENTRY STV_DEFAULT"
_Z9rearrangePxP9longlong2x:
.text._Z9rearrangePxP9longlong2x:
[----:B------:R-:W-:Y:S01]  /*0000*/  LDC R1, c[0x0][0x37c] ;  /* 0x0000df00ff017b82 */ /* 0x000fe20000000800 */
[----:B------:R-:W0:Y:S07]  /*0010*/  S2R R3, SR_TID.X ;  /* 0x0000000000037919 */ /* 0x000e2e0000002100 */
[----:B------:R-:W0:Y:S01]  /*0020*/  S2UR UR4, SR_CTAID.X ;  /* 0x00000000000479c3 */ /* 0x000e220000002500 */
[----:B------:R-:W1:Y:S07]  /*0030*/  LDCU.64 UR6, c[0x0][0x390] ;  /* 0x00007200ff0677ac */ /* 0x000e6e0008000a00 */
[----:B------:R-:W0:Y:S02]  /*0040*/  LDC R0, c[0x0][0x360] ;  /* 0x0000d800ff007b82 */ /* 0x000e240000000800 */
[----:B0-----:R-:W-:-:S05]  /*0050*/  IMAD R0, R0, UR4, R3 ;  /* 0x0000000400007c24 */ /* 0x001fca000f8e0203 */
[----:B-1----:R-:W-:-:S04]  /*0060*/  ISETP.GE.U32.AND P0, PT, R0, UR6, PT ;  /* 0x0000000600007c0c */ /* 0x002fc8000bf06070 */
[----:B------:R-:W-:-:S13]  /*0070*/  ISETP.GE.AND.EX P0, PT, RZ, UR7, PT, P0 ;  /* 0x00000007ff007c0c */ /* 0x000fda000bf06300 */
[----:B------:R-:W-:Y:S05]  /*0080*/  @P0 EXIT ;  /* 0x000000000000094d */ /* 0x000fea0003800000 */
[----:B------:R-:W0:Y:S01]  /*0090*/  LDCU.128 UR8, c[0x0][0x380] ;  /* 0x00007000ff0877ac */ /* 0x000e220008000c00 */
[----:B------:R-:W1:Y:S01]  /*00a0*/  LDCU.64 UR4, c[0x0][0x358] ;  /* 0x00006b00ff0477ac */ /* 0x000e620008000a00 */
[----:B0-----:R-:W-:-:S04]  /*00b0*/  LEA R10, P0, R0, UR10, 0x4 ;  /* 0x0000000a000a7c11 */ /* 0x001fc8000f8020ff */
[----:B------:R-:W-:-:S05]  /*00c0*/  LEA.HI.X R11, R0, UR11, RZ, 0x4, P0 ;  /* 0x0000000b000b7c11 */ /* 0x000fca00080f24ff */
[----:B-1----:R-:W2:Y:S02]  /*00d0*/  LDG.E.128 R4, desc[UR4][R10.64] ;  /* 0x000000040a047981 */ /* 0x002ea4000c1e1d00 */
[----:B--2---:R-:W-:Y:S02]  /*00e0*/  LEA R8, P1, R6, UR8, 0x3 ;  /* 0x0000000806087c11 */ /* 0x004fe4000f8218ff */
[----:B------:R-:W-:Y:S02]  /*00f0*/  LEA R2, P0, R4, UR8, 0x3 ;  /* 0x0000000804027c11 */ /* 0x000fe4000f8018ff */
[----:B------:R-:W-:Y:S02]  /*0100*/  LEA.HI.X R9, R6, UR9, R7, 0x3, P1 ;  /* 0x0000000906097c11 */ /* 0x000fe400088f1c07 */
[----:B------:R-:W-:-:S03]  /*0110*/  LEA.HI.X R3, R4, UR9, R5, 0x3, P0 ;  /* 0x0000000904037c11 */ /* 0x000fc600080f1c05 */
[----:B------:R-:W2:Y:S04]  /*0120*/  LDG.E.64 R6, desc[UR4][R8.64] ;  /* 0x0000000408067981 */ /* 0x000ea8000c1e1b00 */
[----:B------:R-:W3:Y:S04]  /*0130*/  LDG.E.64 R4, desc[UR4][R2.64] ;  /* 0x0000000402047981 */ /* 0x000ee8000c1e1b00 */
[----:B--2---:R-:W-:Y:S04]  /*0140*/  STG.E.64 desc[UR4][R2.64], R6 ;  /* 0x0000000602007986 */ /* 0x004fe8000c101b04 */
[----:B---3--:R-:W-:Y:S01]  /*0150*/  STG.E.64 desc[UR4][R8.64], R4 ;  /* 0x0000000408007986 */ /* 0x008fe2000c101b04 */
[----:B------:R-:W-:Y:S05]  /*0160*/  EXIT ;  /* 0x000000000000794d */ /* 0x000fea0003800000 */
.L_x_49:
        /* <DEDUP_REMOVED lines=9> */
.L_x_57:


//--------------------- .nv.shared._Z15FIELD_radix_fftPxS_S_S_jjjj --------------------------
	.section	.nv.shared._Z15FIELD_radix_fftPxS_S_S_jjjj,"aw",@nobits
	.sectionflags	@""
	.align	16
	.zero		1024


//--------------------- .nv.shared.reserved.0     --------------------------
	.section	.nv.shared.reserved.0,"aw",@nobits
	.weak		__nv_reservedSMEM_offset_0_alias
	.size		__nv_reservedSMEM_offset_0_alias, 0, 64
	.other		__nv_reservedSMEM_offset_0_alias,@"STO_CUDA_RESERVED_SHARED STV_DEFAULT"
__nv_reservedSMEM_offset_0_alias:
	.zero		0
	.zero		64


//--------------------- .nv.shared._Z13naive_no_swapPxS_xS_j --------------------------
	.section	.nv.shared._Z13naive_no_swapPxS_xS_j,"aw",@nobits
	.sectionflags	@""
	.align	16
	.zero		1024


//--------------------- .nv.shared._Z4GZKPPxiS_iiii --------------------------
	.section	.nv.shared._Z4GZKPPxiS_iiii,"aw",@nobits
	.sectionflags	@""
	.align	16
	.zero		1024


//--------------------- .nv.shared._Z5naivePxxS_x --------------------------
	.section	.nv.shared._Z5naivePxxS_x,"aw",@nobits
	.sectionflags	@""
	.align	16
	.zero		1024


//--------------------- .nv.shared._Z9rearrangePxP9longlong2x --------------------------
	.section	.nv.shared._Z9rearrangePxP9longlong2x,"aw",@nobits
	.sectionflags	@""
	.align	16
	.zero		1024


//--------------------- .nv.constant0._Z15FIELD_radix_fftPxS_S_S_jjjj --------------------------
	.section	.nv.constant0._Z15FIELD_radix_fftPxS_S_S_jjjj,"a",@progbits
	.sectionflags	@""
	.align	4
.nv.constant0._Z15FIELD_radix_fftPxS_S_S_jjjj:
	.zero		944


//--------------------- .nv.constant0._Z13naive_no_swapPxS_xS_j --------------------------
	.section	.nv.constant0._Z13naive_no_swapPxS_xS_j,"a",@progbits
	.sectionflags	@""
	.align	4
.nv.constant0._Z13naive_no_swapPxS_xS_j:
	.zero		932


//--------------------- .nv.constant0._Z4GZKPPxiS_iiii --------------------------
	.section	.nv.constant0._Z4GZKPPxiS_iiii,"a",@progbits
	.sectionflags	@""
	.align	4
.nv.constant0._Z4GZKPPxiS_iiii:
	.zero		936


//--------------------- .nv.constant0._Z5naivePxxS_x --------------------------
	.section	.nv.constant0._Z5naivePxxS_x,"a",@progbits
	.sectionflags	@""
	.align	4
.nv.constant0._Z5naivePxxS_x:
	.zero		928


//--------------------- .nv.constant0._Z9rearrangePxP9longlong2x --------------------------
	.section	.nv.constant0._Z9rearrangePxP9longlong2x,"a",@progbits
	.sectionflags	@""
	.align	4
.nv.constant0._Z9rearrangePxP9longlong2x:
	.zero		920


//--------------------- SYMBOLS --------------------------

	.type		.nv.reservedSmem.offset0,@object
	.size		.nv.reservedSmem.offset0,0x4
	.type		.nv.reservedSmem.cap,@object
	.size		.nv.reservedSmem.cap,0x4
